	.target	sm_90a

	.elftype	@"ET_EXEC"


//--------------------- .note.nv.tkinfo           --------------------------
	.section	.note.nv.tkinfo,"",@"SHT_NOTE"
	.sectionflags	@"SHF_NOTE_NV_TKINFO"
	.tkinfo
        /*0018*/ 	.word	0x00000002
        /*0030*/ 	.string	""
        /*0030*/ 	.string	"ptxas"
        /*0030*/ 	.string	"Cuda compilation tools, release 13.0, V13.0.88"
        /*0030*/ 	.string	"Build cuda_13.0.r13.0/compiler.36424714_0"
        /*0030*/ 	.string	"-arch sm_90a -m 64 "



//--------------------- .note.nv.cuinfo           --------------------------
	.section	.note.nv.cuinfo,"",@"SHT_NOTE"
	.sectionflags	@"SHF_NOTE_NV_CUINFO"
        /*0018*/ 	.short	0x0002
        /*001a*/ 	.short	0x005a
        /*001c*/ 	.short	0x0082
	.zero		2


//--------------------- .nv.info                  --------------------------
	.section	.nv.info,"",@"SHT_CUDA_INFO"
	.align	4


	//----- nvinfo : EIATTR_REGCOUNT
	.align		4
        /*0000*/ 	.byte	0x04, 0x2f
        /*0002*/ 	.short	(.L_12 - .L_11)
	.align		4
.L_11:
        /*0004*/ 	.word	index@(_ZN7cutlass13device_kernelINS_4gemm6kernel13GemmUniversalIN4cute5tupleIJiiiiEEENS1_10collective13CollectiveMmaINS1_37MainloopSm90TmaGmmaWarpSpecializedFP8ILi22ENS5_IJNS4_1CILi1EEESB_SB_EEENS1_32KernelTmaWarpSpecializedPingpongEEENS5_IJNSA_ILi64EEENSA_ILi256EEENSA_ILi32EEEEEENS_12float_e4m3_tENS5_IJlSB_lEEESJ_SK_NS4_8TiledMMAINS4_8MMA_AtomIJNS4_4SM904GMMA31MMA_64x256x32_F32E4M3E4M3_SS_TNILNSO_7ScaleInE1ELSQ_1EEEEEENS4_6LayoutISC_NS5_IJNSA_ILi0EEESU_SU_EEEEENS5_IJNS4_10UnderscoreESX_SX_EEEEENS4_13SM90_TMA_LOADENS4_14ComposedLayoutINS4_7SwizzleILi1ELi4ELi3EEENS4_18smem_ptr_flag_bitsILi8EEENST_INS5_IJNSA_ILi8EEESH_EEENS5_IJSH_SB_EEEEEEEvNS4_8identityES10_S1A_vS1B_EENS_8epilogue10collective6detail29Sm90TmaWarpSpecializedAdapterINS1E_15DefaultEpilogueISJ_SK_SK_NS1D_6thread17LinearCombinationISJ_Li1EffLNS1I_9ScaleType4KindE0ELNS_15FloatRoundStyleE2ESJ_EENS1_15EpilogueDefaultEEEEEvvEEEEvNT_6ParamsE)
        /*0008*/ 	.word	0x000000a8


	//----- nvinfo : EIATTR_FRAME_SIZE
	.align		4
.L_12:
        /*000c*/ 	.byte	0x04, 0x11
        /*000e*/ 	.short	(.L_14 - .L_13)
	.align		4
.L_13:
        /*0010*/ 	.word	index@(_ZN7cutlass13device_kernelINS_4gemm6kernel13GemmUniversalIN4cute5tupleIJiiiiEEENS1_10collective13CollectiveMmaINS1_37MainloopSm90TmaGmmaWarpSpecializedFP8ILi22ENS5_IJNS4_1CILi1EEESB_SB_EEENS1_32KernelTmaWarpSpecializedPingpongEEENS5_IJNSA_ILi64EEENSA_ILi256EEENSA_ILi32EEEEEENS_12float_e4m3_tENS5_IJlSB_lEEESJ_SK_NS4_8TiledMMAINS4_8MMA_AtomIJNS4_4SM904GMMA31MMA_64x256x32_F32E4M3E4M3_SS_TNILNSO_7ScaleInE1ELSQ_1EEEEEENS4_6LayoutISC_NS5_IJNSA_ILi0EEESU_SU_EEEEENS5_IJNS4_10UnderscoreESX_SX_EEEEENS4_13SM90_TMA_LOADENS4_14ComposedLayoutINS4_7SwizzleILi1ELi4ELi3EEENS4_18smem_ptr_flag_bitsILi8EEENST_INS5_IJNSA_ILi8EEESH_EEENS5_IJSH_SB_EEEEEEEvNS4_8identityES10_S1A_vS1B_EENS_8epilogue10collective6detail29Sm90TmaWarpSpecializedAdapterINS1E_15DefaultEpilogueISJ_SK_SK_NS1D_6thread17LinearCombinationISJ_Li1EffLNS1I_9ScaleType4KindE0ELNS_15FloatRoundStyleE2ESJ_EENS1_15EpilogueDefaultEEEEEvvEEEEvNT_6ParamsE)
        /*0014*/ 	.word	0x00000110


	//----- nvinfo : EIATTR_MIN_STACK_SIZE
	.align		4
.L_14:
        /*0018*/ 	.byte	0x04, 0x12
        /*001a*/ 	.short	(.L_16 - .L_15)
	.align		4
.L_15:
        /*001c*/ 	.word	index@(_ZN7cutlass13device_kernelINS_4gemm6kernel13GemmUniversalIN4cute5tupleIJiiiiEEENS1_10collective13CollectiveMmaINS1_37MainloopSm90TmaGmmaWarpSpecializedFP8ILi22ENS5_IJNS4_1CILi1EEESB_SB_EEENS1_32KernelTmaWarpSpecializedPingpongEEENS5_IJNSA_ILi64EEENSA_ILi256EEENSA_ILi32EEEEEENS_12float_e4m3_tENS5_IJlSB_lEEESJ_SK_NS4_8TiledMMAINS4_8MMA_AtomIJNS4_4SM904GMMA31MMA_64x256x32_F32E4M3E4M3_SS_TNILNSO_7ScaleInE1ELSQ_1EEEEEENS4_6LayoutISC_NS5_IJNSA_ILi0EEESU_SU_EEEEENS5_IJNS4_10UnderscoreESX_SX_EEEEENS4_13SM90_TMA_LOADENS4_14ComposedLayoutINS4_7SwizzleILi1ELi4ELi3EEENS4_18smem_ptr_flag_bitsILi8EEENST_INS5_IJNSA_ILi8EEESH_EEENS5_IJSH_SB_EEEEEEEvNS4_8identityES10_S1A_vS1B_EENS_8epilogue10collective6detail29Sm90TmaWarpSpecializedAdapterINS1E_15DefaultEpilogueISJ_SK_SK_NS1D_6thread17LinearCombinationISJ_Li1EffLNS1I_9ScaleType4KindE0ELNS_15FloatRoundStyleE2ESJ_EENS1_15EpilogueDefaultEEEEEvvEEEEvNT_6ParamsE)
        /*0020*/ 	.word	0x00000110
.L_16:


//--------------------- .nv.compat                --------------------------
	.section	.nv.compat,"",@"SHT_CUDA_COMPAT_INFO"
	.align	4
        /*0000*/ 	.byte	0x02, 0x09, 0x01, 0x00, 0x02, 0x02, 0x04, 0x00, 0x02, 0x05, 0x05, 0x00, 0x03, 0x07, 0x01, 0x01
        /*0010*/ 	.byte	0x02, 0x03, 0x01, 0x00, 0x02, 0x06, 0x01, 0x00, 0x04, 0x0b, 0x08, 0x00, 0x00, 0x00, 0x00, 0x00
        /*0020*/ 	.byte	0x00, 0x00, 0x00, 0x00


//--------------------- .nv.info._ZN7cutlass13device_kernelINS_4gemm6kernel13GemmUniversalIN4cute5tupleIJiiiiEEENS1_10collective13CollectiveMmaINS1_37MainloopSm90TmaGmmaWarpSpecializedFP8ILi22ENS5_IJNS4_1CILi1EEESB_SB_EEENS1_32KernelTmaWarpSpecializedPingpongEEENS5_IJNSA_ILi64EEENSA_ILi256EEENSA_ILi32EEEEEENS_12float_e4m3_tENS5_IJlSB_lEEESJ_SK_NS4_8TiledMMAINS4_8MMA_AtomIJNS4_4SM904GMMA31MMA_64x256x32_F32E4M3E4M3_SS_TNILNSO_7ScaleInE1ELSQ_1EEEEEENS4_6LayoutISC_NS5_IJNSA_ILi0EEESU_SU_EEEEENS5_IJNS4_10UnderscoreESX_SX_EEEEENS4_13SM90_TMA_LOADENS4_14ComposedLayoutINS4_7SwizzleILi1ELi4ELi3EEENS4_18smem_ptr_flag_bitsILi8EEENST_INS5_IJNSA_ILi8EEESH_EEENS5_IJSH_SB_EEEEEEEvNS4_8identityES10_S1A_vS1B_EENS_8epilogue10collective6detail29Sm90TmaWarpSpecializedAdapterINS1E_15DefaultEpilogueISJ_SK_SK_NS1D_6thread17LinearCombinationISJ_Li1EffLNS1I_9ScaleType4KindE0ELNS_15FloatRoundStyleE2ESJ_EENS1_15EpilogueDefaultEEEEEvvEEEEvNT_6ParamsE --------------------------
	.section	.nv.info._ZN7cutlass13device_kernelINS_4gemm6kernel13GemmUniversalIN4cute5tupleIJiiiiEEENS1_10collective13CollectiveMmaINS1_37MainloopSm90TmaGmmaWarpSpecializedFP8ILi22ENS5_IJNS4_1CILi1EEESB_SB_EEENS1_32KernelTmaWarpSpecializedPingpongEEENS5_IJNSA_ILi64EEENSA_ILi256EEENSA_ILi32EEEEEENS_12float_e4m3_tENS5_IJlSB_lEEESJ_SK_NS4_8TiledMMAINS4_8MMA_AtomIJNS4_4SM904GMMA31MMA_64x256x32_F32E4M3E4M3_SS_TNILNSO_7ScaleInE1ELSQ_1EEEEEENS4_6LayoutISC_NS5_IJNSA_ILi0EEESU_SU_EEEEENS5_IJNS4_10UnderscoreESX_SX_EEEEENS4_13SM90_TMA_LOADENS4_14ComposedLayoutINS4_7SwizzleILi1ELi4ELi3EEENS4_18smem_ptr_flag_bitsILi8EEENST_INS5_IJNSA_ILi8EEESH_EEENS5_IJSH_SB_EEEEEEEvNS4_8identityES10_S1A_vS1B_EENS_8epilogue10collective6detail29Sm90TmaWarpSpecializedAdapterINS1E_15DefaultEpilogueISJ_SK_SK_NS1D_6thread17LinearCombinationISJ_Li1EffLNS1I_9ScaleType4KindE0ELNS_15FloatRoundStyleE2ESJ_EENS1_15EpilogueDefaultEEEEEvvEEEEvNT_6ParamsE,"",@"SHT_CUDA_INFO"
	.sectionflags	@""
	.align	4


	//----- nvinfo : EIATTR_CUDA_API_VERSION
	.align		4
        /*0000*/ 	.byte	0x04, 0x37
        /*0002*/ 	.short	(.L_18 - .L_17)
.L_17:
        /*0004*/ 	.word	0x00000082


	//----- nvinfo : EIATTR_KPARAM_INFO
	.align		4
.L_18:
        /*0008*/ 	.byte	0x04, 0x17
        /*000a*/ 	.short	(.L_20 - .L_19)
.L_19:
        /*000c*/ 	.word	0x00000000
        /*0010*/ 	.short	0x0000
        /*0012*/ 	.short	0x0070
        /*0014*/ 	.byte	0x00, 0xf0, 0x01, 0x10


	//----- nvinfo : EIATTR_SPARSE_MMA_MASK
	.align		4
.L_20:
        /*0018*/ 	.byte	0x03, 0x50
        /*001a*/ 	.short	0x0000


	//----- nvinfo : EIATTR_MAXREG_COUNT
	.align		4
        /*001c*/ 	.byte	0x03, 0x1b
        /*001e*/ 	.short	0x00a8


	//----- nvinfo : EIATTR_NUM_BARRIERS
	.align		4
        /*0020*/ 	.byte	0x02, 0x4c
        /*0022*/ 	.byte	0x01
	.zero		1


	//----- nvinfo : EIATTR_ANNOTATIONS
	.align		4
        /*0024*/ 	.byte	0x04, 0x55
        /*0026*/ 	.short	(.L_22 - .L_21)


	//   ....[0]....
.L_21:
        /*0028*/ 	.word	0x00000001
        /*002c*/ 	.byte	0xc0, 0x0d, 0x00, 0x00, 0x01, 0x00, 0x00, 0x00, 0xf0, 0x0d, 0x00, 0x00, 0x01, 0x00, 0x00, 0x00
        /* <DEDUP_REMOVED lines=206> */
        /*0d1c*/ 	.byte	0x20, 0x0b, 0x01, 0x00


	//----- nvinfo : EIATTR_MERCURY_ISA_VERSION
	.align		4
.L_22:
        /*0d20*/ 	.byte	0x03, 0x5f
        /*0d22*/ 	.short	0x0101


	//----- nvinfo : EIATTR_INT_WARP_WIDE_INSTR_OFFSETS
	.align		4
        /*0d24*/ 	.byte	0x04, 0x31
        /*0d26*/ 	.short	(.L_24 - .L_23)


	//   ....[0]....
.L_23:
        /*0d28*/ 	.word	0x00000720


	//   ....[1]....
        /*0d2c*/ 	.word	0x00000730


	//   ....[2]....
        /*0d30*/ 	.word	0x000007a0


	//   ....[3]....
        /*0d34*/ 	.word	0x000007b0


	//   ....[4]....
        /*0d38*/ 	.word	0x000007c0


	//   ....[5]....
        /*0d3c*/ 	.word	0x000007e0


	//   ....[6]....
        /*0d40*/ 	.word	0x00000840


	//   ....[7]....
        /*0d44*/ 	.word	0x00000860


	//----- nvinfo : EIATTR_COOP_GROUP_MASK_REGIDS
	.align		4
.L_24:
        /*0d48*/ 	.byte	0x04, 0x29
        /*0d4a*/ 	.short	(.L_26 - .L_25)


	//   ....[0]....
.L_25:
        /*0d4c*/ 	.word	0xffffffff


	//   ....[1]....
        /*0d50*/ 	.word	0xffffffff


	//   ....[2]....
        /*0d54*/ 	.word	0xffffffff


	//   ....[3]....
        /*0d58*/ 	.word	0xffffffff


	//   ....[4]....
        /*0d5c*/ 	.word	0xffffffff


	//   ....[5]....
        /*0d60*/ 	.word	0xffffffff


	//----- nvinfo : EIATTR_COOP_GROUP_INSTR_OFFSETS
	.align		4
.L_26:
        /*0d64*/ 	.byte	0x04, 0x28
        /*0d66*/ 	.short	(.L_28 - .L_27)


	//   ....[0]....
.L_27:
        /*0d68*/ 	.word	0x00000060


	//   ....[1]....
        /*0d6c*/ 	.word	0x00000090


	//   ....[2]....
        /*0d70*/ 	.word	0x00000190


	//   ....[3]....
        /*0d74*/ 	.word	0x00000610


	//   ....[4]....
        /*0d78*/ 	.word	0x00000650


	//   ....[5]....
        /*0d7c*/ 	.word	0x00000690


	//----- nvinfo : EIATTR_REG_RECONFIG
	.align		4
.L_28:
        /*0d80*/ 	.byte	0x01, 0x54
	.zero		2


	//----- nvinfo : EIATTR_MBARRIER_INSTR_OFFSETS
	.align		4
        /*0d84*/ 	.byte	0x04, 0x39
        /*0d86*/ 	.short	(.L_30 - .L_29)


	//   ....[0]....
.L_29:
        /*0d88*/ 	.word	0x00000330
        /*0d8c*/ 	.word	0x000000ff
        /*0d90*/ 	.word	0x00000000
        /*0d94*/ 	.short	0x0100
        /*0d96*/ 	.byte	0x07
	.zero		1


	//   ....[1]....
        /*0d98*/ 	.word	0x00000340
        /*0d9c*/ 	.word	0x000000ff
        /*0da0*/ 	.word	0x000000b0
        /*0da4*/ 	.short	0x0100
        /*0da6*/ 	.byte	0x07
	.zero		1


	//   ....[2]....
        /*0da8*/ 	.word	0x00000350
        /*0dac*/ 	.word	0x000000ff
        /*0db0*/ 	.word	0x00000008
        /*0db4*/ 	.short	0x0100
        /*0db6*/ 	.byte	0x07
	.zero		1


	//   ....[3]....
        /*0db8*/ 	.word	0x00000360
        /*0dbc*/ 	.word	0x000000ff
        /*0dc0*/ 	.word	0x000000b8
        /*0dc4*/ 	.short	0x0100
        /*0dc6*/ 	.byte	0x07
	.zero		1


	//   ....[4]....
        /*0dc8*/ 	.word	0x00000370
        /*0dcc*/ 	.word	0x000000ff
        /*0dd0*/ 	.word	0x00000010
        /*0dd4*/ 	.short	0x0100
        /*0dd6*/ 	.byte	0x07
	.zero		1


	//   ....[5]....
        /*0dd8*/ 	.word	0x00000380
        /*0ddc*/ 	.word	0x000000ff
        /*0de0*/ 	.word	0x000000c0
        /*0de4*/ 	.short	0x0100
        /*0de6*/ 	.byte	0x07
	.zero		1


	//   ....[6]....
        /*0de8*/ 	.word	0x00000390
        /*0dec*/ 	.word	0x000000ff
        /*0df0*/ 	.word	0x00000018
        /*0df4*/ 	.short	0x0100
        /*0df6*/ 	.byte	0x07
	.zero		1


	//   ....[7]....
        /*0df8*/ 	.word	0x000003a0
        /*0dfc*/ 	.word	0x000000ff
        /*0e00*/ 	.word	0x000000c8
        /*0e04*/ 	.short	0x0100
        /*0e06*/ 	.byte	0x07
	.zero		1


	//   ....[8]....
        /*0e08*/ 	.word	0x000003b0
        /*0e0c*/ 	.word	0x000000ff
        /*0e10*/ 	.word	0x00000020
        /*0e14*/ 	.short	0x0100
        /*0e16*/ 	.byte	0x07
	.zero		1


	//   ....[9]....
        /*0e18*/ 	.word	0x000003c0
        /*0e1c*/ 	.word	0x000000ff
        /*0e20*/ 	.word	0x000000d0
        /*0e24*/ 	.short	0x0100
        /*0e26*/ 	.byte	0x07
	.zero		1


	//   ....[10]....
        /*0e28*/ 	.word	0x000003d0
        /*0e2c*/ 	.word	0x000000ff
        /*0e30*/ 	.word	0x00000028
        /*0e34*/ 	.short	0x0100
        /*0e36*/ 	.byte	0x07
	.zero		1


	//   ....[11]....
        /*0e38*/ 	.word	0x000003e0
        /*0e3c*/ 	.word	0x000000ff
        /*0e40*/ 	.word	0x000000d8
        /*0e44*/ 	.short	0x0100
        /*0e46*/ 	.byte	0x07
	.zero		1


	//   ....[12]....
        /*0e48*/ 	.word	0x000003f0
        /*0e4c*/ 	.word	0x000000ff
        /*0e50*/ 	.word	0x00000030
        /*0e54*/ 	.short	0x0100
        /*0e56*/ 	.byte	0x07
	.zero		1


	//   ....[13]....
        /*0e58*/ 	.word	0x00000400
        /*0e5c*/ 	.word	0x000000ff
        /*0e60*/ 	.word	0x000000e0
        /*0e64*/ 	.short	0x0100
        /*0e66*/ 	.byte	0x07
	.zero		1


	//   ....[14]....
        /*0e68*/ 	.word	0x00000410
        /*0e6c*/ 	.word	0x000000ff
        /*0e70*/ 	.word	0x00000038
        /*0e74*/ 	.short	0x0100
        /*0e76*/ 	.byte	0x07
	.zero		1


	//   ....[15]....
        /*0e78*/ 	.word	0x00000420
        /*0e7c*/ 	.word	0x000000ff
        /*0e80*/ 	.word	0x000000e8
        /*0e84*/ 	.short	0x0100
        /*0e86*/ 	.byte	0x07
	.zero		1


	//   ....[16]....
        /*0e88*/ 	.word	0x00000430
        /*0e8c*/ 	.word	0x000000ff
        /*0e90*/ 	.word	0x00000040
        /*0e94*/ 	.short	0x0100
        /*0e96*/ 	.byte	0x07
	.zero		1


	//   ....[17]....
        /*0e98*/ 	.word	0x00000440
        /*0e9c*/ 	.word	0x000000ff
        /*0ea0*/ 	.word	0x000000f0
        /*0ea4*/ 	.short	0x0100
        /*0ea6*/ 	.byte	0x07
	.zero		1


	//   ....[18]....
        /*0ea8*/ 	.word	0x00000450
        /*0eac*/ 	.word	0x000000ff
        /*0eb0*/ 	.word	0x00000048
        /*0eb4*/ 	.short	0x0100
        /*0eb6*/ 	.byte	0x07
	.zero		1


	//   ....[19]....
        /*0eb8*/ 	.word	0x00000460
        /*0ebc*/ 	.word	0x000000ff
        /*0ec0*/ 	.word	0x000000f8
        /*0ec4*/ 	.short	0x0100
        /*0ec6*/ 	.byte	0x07
	.zero		1


	//   ....[20]....
        /*0ec8*/ 	.word	0x00000470
        /*0ecc*/ 	.word	0x000000ff
        /*0ed0*/ 	.word	0x00000050
        /*0ed4*/ 	.short	0x0100
        /*0ed6*/ 	.byte	0x07
	.zero		1


	//   ....[21]....
        /*0ed8*/ 	.word	0x00000480
        /*0edc*/ 	.word	0x000000ff
        /*0ee0*/ 	.word	0x00000100
        /*0ee4*/ 	.short	0x0100
        /*0ee6*/ 	.byte	0x07
	.zero		1


	//   ....[22]....
        /*0ee8*/ 	.word	0x00000490
        /*0eec*/ 	.word	0x000000ff
        /*0ef0*/ 	.word	0x00000058
        /*0ef4*/ 	.short	0x0100
        /*0ef6*/ 	.byte	0x07
	.zero		1


	//   ....[23]....
        /*0ef8*/ 	.word	0x000004a0
        /*0efc*/ 	.word	0x000000ff
        /*0f00*/ 	.word	0x00000108
        /*0f04*/ 	.short	0x0100
        /*0f06*/ 	.byte	0x07
	.zero		1


	//   ....[24]....
        /*0f08*/ 	.word	0x000004b0
        /*0f0c*/ 	.word	0x000000ff
        /*0f10*/ 	.word	0x00000060
        /*0f14*/ 	.short	0x0100
        /*0f16*/ 	.byte	0x07
	.zero		1


	//   ....[25]....
        /*0f18*/ 	.word	0x000004c0
        /*0f1c*/ 	.word	0x000000ff
        /*0f20*/ 	.word	0x00000110
        /*0f24*/ 	.short	0x0100
        /*0f26*/ 	.byte	0x07
	.zero		1


	//   ....[26]....
        /*0f28*/ 	.word	0x000004d0
        /*0f2c*/ 	.word	0x000000ff
        /*0f30*/ 	.word	0x00000068
        /*0f34*/ 	.short	0x0100
        /*0f36*/ 	.byte	0x07
	.zero		1


	//   ....[27]....
        /*0f38*/ 	.word	0x000004e0
        /*0f3c*/ 	.word	0x000000ff
        /*0f40*/ 	.word	0x00000118
        /*0f44*/ 	.short	0x0100
        /*0f46*/ 	.byte	0x07
	.zero		1


	//   ....[28]....
        /*0f48*/ 	.word	0x000004f0
        /*0f4c*/ 	.word	0x000000ff
        /*0f50*/ 	.word	0x00000070
        /*0f54*/ 	.short	0x0100
        /*0f56*/ 	.byte	0x07
	.zero		1


	//   ....[29]....
        /*0f58*/ 	.word	0x00000500
        /*0f5c*/ 	.word	0x000000ff
        /*0f60*/ 	.word	0x00000120
        /*0f64*/ 	.short	0x0100
        /*0f66*/ 	.byte	0x07
	.zero		1


	//   ....[30]....
        /*0f68*/ 	.word	0x00000510
        /*0f6c*/ 	.word	0x000000ff
        /*0f70*/ 	.word	0x00000078
        /*0f74*/ 	.short	0x0100
        /*0f76*/ 	.byte	0x07
	.zero		1


	//   ....[31]....
        /*0f78*/ 	.word	0x00000520
        /*0f7c*/ 	.word	0x000000ff
        /*0f80*/ 	.word	0x00000128
        /*0f84*/ 	.short	0x0100
        /*0f86*/ 	.byte	0x07
	.zero		1


	//   ....[32]....
        /*0f88*/ 	.word	0x00000530
        /*0f8c*/ 	.word	0x000000ff
        /*0f90*/ 	.word	0x00000080
        /*0f94*/ 	.short	0x0100
        /*0f96*/ 	.byte	0x07
	.zero		1


	//   ....[33]....
        /*0f98*/ 	.word	0x00000540
        /*0f9c*/ 	.word	0x000000ff
        /*0fa0*/ 	.word	0x00000130
        /*0fa4*/ 	.short	0x0100
        /*0fa6*/ 	.byte	0x07
	.zero		1


	//   ....[34]....
        /*0fa8*/ 	.word	0x00000550
        /*0fac*/ 	.word	0x000000ff
        /*0fb0*/ 	.word	0x00000088
        /*0fb4*/ 	.short	0x0100
        /*0fb6*/ 	.byte	0x07
	.zero		1


	//   ....[35]....
        /*0fb8*/ 	.word	0x00000560
        /*0fbc*/ 	.word	0x000000ff
        /*0fc0*/ 	.word	0x00000138
        /*0fc4*/ 	.short	0x0100
        /*0fc6*/ 	.byte	0x07
	.zero		1


	//   ....[36]....
        /*0fc8*/ 	.word	0x00000570
        /*0fcc*/ 	.word	0x000000ff
        /*0fd0*/ 	.word	0x00000090
        /*0fd4*/ 	.short	0x0100
        /*0fd6*/ 	.byte	0x07
	.zero		1


	//   ....[37]....
        /*0fd8*/ 	.word	0x00000580
        /*0fdc*/ 	.word	0x000000ff
        /*0fe0*/ 	.word	0x00000140
        /*0fe4*/ 	.short	0x0100
        /*0fe6*/ 	.byte	0x07
	.zero		1


	//   ....[38]....
        /*0fe8*/ 	.word	0x00000590
        /*0fec*/ 	.word	0x000000ff
        /*0ff0*/ 	.word	0x00000098
        /*0ff4*/ 	.short	0x0100
        /*0ff6*/ 	.byte	0x07
	.zero		1


	//   ....[39]....
        /*0ff8*/ 	.word	0x000005a0
        /*0ffc*/ 	.word	0x000000ff
        /*1000*/ 	.word	0x00000148
        /*1004*/ 	.short	0x0100
        /*1006*/ 	.byte	0x07
	.zero		1


	//   ....[40]....
        /*1008*/ 	.word	0x000005b0
        /*100c*/ 	.word	0x000000ff
        /*1010*/ 	.word	0x000000a0
        /*1014*/ 	.short	0x0100
        /*1016*/ 	.byte	0x07
	.zero		1


	//   ....[41]....
        /*1018*/ 	.word	0x000005c0
        /*101c*/ 	.word	0x000000ff
        /*1020*/ 	.word	0x00000150
        /*1024*/ 	.short	0x0100
        /*1026*/ 	.byte	0x07
	.zero		1


	//   ....[42]....
        /*1028*/ 	.word	0x000005d0
        /*102c*/ 	.word	0x000000ff
        /*1030*/ 	.word	0x000000a8
        /*1034*/ 	.short	0x0100
        /*1036*/ 	.byte	0x07
	.zero		1


	//   ....[43]....
        /*1038*/ 	.word	0x000005e0
        /*103c*/ 	.word	0x000000ff
        /*1040*/ 	.word	0x00000158
        /*1044*/ 	.short	0x0100
        /*1046*/ 	.byte	0x07
	.zero		1


	//   ....[44]....
        /*1048*/ 	.word	0x00000880
        /*104c*/ 	.word	0x000000ff
        /*1050*/ 	.word	0x00000190
        /*1054*/ 	.short	0x0100
        /*1056*/ 	.byte	0x07
	.zero		1


	//   ....[45]....
        /*1058*/ 	.word	0x00000890
        /*105c*/ 	.word	0x000000ff
        /*1060*/ 	.word	0x00000198
        /*1064*/ 	.short	0x0100
        /*1066*/ 	.byte	0x07
	.zero		1


	//   ....[46]....
        /*1068*/ 	.word	0x000008d0
        /*106c*/ 	.word	0x000000ff
        /*1070*/ 	.word	0x00000170
        /*1074*/ 	.short	0x0100
        /*1076*/ 	.byte	0x0a
	.zero		1


	//   ....[47]....
        /*1078*/ 	.word	0x000008f0
        /*107c*/ 	.word	0x000000ff
        /*1080*/ 	.word	0x00000178
        /*1084*/ 	.short	0x0100
        /*1086*/ 	.byte	0x0a
	.zero		1


	//   ....[48]....
        /*1088*/ 	.word	0x00000900
        /*108c*/ 	.word	0x000000ff
        /*1090*/ 	.word	0x00000180
        /*1094*/ 	.short	0x0100
        /*1096*/ 	.byte	0x0a
	.zero		1


	//   ....[49]....
        /*1098*/ 	.word	0x00000910
        /*109c*/ 	.word	0x000000ff
        /*10a0*/ 	.word	0x00000188
        /*10a4*/ 	.short	0x0100
        /*10a6*/ 	.byte	0x0a
	.zero		1


	//   ....[50]....
        /*10a8*/ 	.word	0x000017f0
        /*10ac*/ 	.word	0x000000ff
        /*10b0*/ 	.word	0xfffffff8
        /*10b4*/ 	.short	0x010a
        /*10b6*/ 	.byte	0x11
	.zero		1


	//   ....[51]....
        /*10b8*/ 	.word	0x000021d0
        /*10bc*/ 	.word	0x000000ff
        /*10c0*/ 	.word	0x00000000
        /*10c4*/ 	.short	0x010a
        /*10c6*/ 	.byte	0x06
	.zero		1


	//   ....[52]....
        /*10c8*/ 	.word	0x00002210
        /*10cc*/ 	.word	0x000000ff
        /*10d0*/ 	.word	0x00000000
        /*10d4*/ 	.short	0x010a
        /*10d6*/ 	.byte	0x06
	.zero		1


	//   ....[53]....
        /*10d8*/ 	.word	0x000033a0
        /*10dc*/ 	.word	0x000000ff
        /*10e0*/ 	.word	0x00000000
        /*10e4*/ 	.short	0x010a
        /*10e6*/ 	.byte	0x09
	.zero		1


	//   ....[54]....
        /*10e8*/ 	.word	0x000033e0
        /*10ec*/ 	.word	0x000000ff
        /*10f0*/ 	.word	0x00000000
        /*10f4*/ 	.short	0x010a
        /*10f6*/ 	.byte	0x09
	.zero		1


	//   ....[55]....
        /*10f8*/ 	.word	0x000043e0
        /*10fc*/ 	.word	0x000000ff
        /*1100*/ 	.word	0x00000000
        /*1104*/ 	.short	0x0101
        /*1106*/ 	.byte	0x08
	.zero		1


	//   ....[56]....
        /*1108*/ 	.word	0x00005490
        /*110c*/ 	.word	0x000000e3
        /*1110*/ 	.word	0x00000000
        /*1114*/ 	.short	0x0101
        /*1116*/ 	.byte	0x1d
	.zero		1


	//   ....[57]....
        /*1118*/ 	.word	0x000055b0
        /*111c*/ 	.word	0x000000ff
        /*1120*/ 	.word	0x00000000
        /*1124*/ 	.short	0x0101
        /*1126*/ 	.byte	0x08
	.zero		1


	//   ....[58]....
        /*1128*/ 	.word	0x00005660
        /*112c*/ 	.word	0x000000ff
        /*1130*/ 	.word	0x00000008
        /*1134*/ 	.short	0x010a
        /*1136*/ 	.byte	0x11
	.zero		1


	//   ....[59]....
        /*1138*/ 	.word	0x0000e850
        /*113c*/ 	.word	0x00000003
        /*1140*/ 	.word	0x00000000
        /*1144*/ 	.short	0x0101
        /*1146*/ 	.byte	0x1d
	.zero		1


	//   ....[60]....
        /*1148*/ 	.word	0x0000f250
        /*114c*/ 	.word	0x0000000b
        /*1150*/ 	.word	0x000000b0
        /*1154*/ 	.short	0x010a
        /*1156*/ 	.byte	0x3f
	.zero		1


	//   ....[61]....
        /*1158*/ 	.word	0x0000f600
        /*115c*/ 	.word	0x00000004
        /*1160*/ 	.word	0x00000198
        /*1164*/ 	.short	0x0101
        /*1166*/ 	.byte	0x3f
	.zero		1


	//   ....[62]....
        /*1168*/ 	.word	0x0000fdf0
        /*116c*/ 	.word	0x00000007
        /*1170*/ 	.word	0x00000000
        /*1174*/ 	.short	0x010a
        /*1176*/ 	.byte	0x3f
	.zero		1


	//   ....[63]....
        /*1178*/ 	.word	0x0000fe70
        /*117c*/ 	.word	0x00000009
        /*1180*/ 	.word	0x00000000
        /*1184*/ 	.short	0x010a
        /*1186*/ 	.byte	0x3f
	.zero		1


	//   ....[64]....
        /*1188*/ 	.word	0x0000ff00
        /*118c*/ 	.word	0x00000006
        /*1190*/ 	.word	0x00000000
        /*1194*/ 	.short	0x010a
        /*1196*/ 	.byte	0x3f
	.zero		1


	//   ....[65]....
        /*1198*/ 	.word	0x0000ff90
        /*119c*/ 	.word	0x00000009
        /*11a0*/ 	.word	0x00000000
        /*11a4*/ 	.short	0x010a
        /*11a6*/ 	.byte	0x3f
	.zero		1


	//   ....[66]....
        /*11a8*/ 	.word	0x00010020
        /*11ac*/ 	.word	0x00000006
        /*11b0*/ 	.word	0x00000000
        /*11b4*/ 	.short	0x010a
        /*11b6*/ 	.byte	0x3f
	.zero		1


	//   ....[67]....
        /*11b8*/ 	.word	0x000100b0
        /*11bc*/ 	.word	0x00000009
        /*11c0*/ 	.word	0x00000000
        /*11c4*/ 	.short	0x010a
        /*11c6*/ 	.byte	0x3f
	.zero		1


	//   ....[68]....
        /*11c8*/ 	.word	0x00010140
        /*11cc*/ 	.word	0x00000006
        /*11d0*/ 	.word	0x00000000
        /*11d4*/ 	.short	0x010a
        /*11d6*/ 	.byte	0x3f
	.zero		1


	//   ....[69]....
        /*11d8*/ 	.word	0x000101d0
        /*11dc*/ 	.word	0x00000009
        /*11e0*/ 	.word	0x00000000
        /*11e4*/ 	.short	0x010a
        /*11e6*/ 	.byte	0x3f
	.zero		1


	//   ....[70]....
        /*11e8*/ 	.word	0x00010260
        /*11ec*/ 	.word	0x00000006
        /*11f0*/ 	.word	0x00000000
        /*11f4*/ 	.short	0x010a
        /*11f6*/ 	.byte	0x3f
	.zero		1


	//   ....[71]....
        /*11f8*/ 	.word	0x000102f0
        /*11fc*/ 	.word	0x00000009
        /*1200*/ 	.word	0x00000000
        /*1204*/ 	.short	0x010a
        /*1206*/ 	.byte	0x3f
	.zero		1


	//   ....[72]....
        /*1208*/ 	.word	0x00010380
        /*120c*/ 	.word	0x00000006
        /*1210*/ 	.word	0x00000000
        /*1214*/ 	.short	0x010a
        /*1216*/ 	.byte	0x3f
	.zero		1


	//   ....[73]....
        /*1218*/ 	.word	0x00010410
        /*121c*/ 	.word	0x00000009
        /*1220*/ 	.word	0x00000000
        /*1224*/ 	.short	0x010a
        /*1226*/ 	.byte	0x3f
	.zero		1


	//   ....[74]....
        /*1228*/ 	.word	0x000104a0
        /*122c*/ 	.word	0x00000006
        /*1230*/ 	.word	0x00000000
        /*1234*/ 	.short	0x010a
        /*1236*/ 	.byte	0x3f
	.zero		1


	//   ....[75]....
        /*1238*/ 	.word	0x00010530
        /*123c*/ 	.word	0x00000009
        /*1240*/ 	.word	0x00000000
        /*1244*/ 	.short	0x010a
        /*1246*/ 	.byte	0x3f
	.zero		1


	//   ....[76]....
        /*1248*/ 	.word	0x000105c0
        /*124c*/ 	.word	0x00000006
        /*1250*/ 	.word	0x00000000
        /*1254*/ 	.short	0x010a
        /*1256*/ 	.byte	0x3f
	.zero		1


	//   ....[77]....
        /*1258*/ 	.word	0x00010650
        /*125c*/ 	.word	0x00000009
        /*1260*/ 	.word	0x00000000
        /*1264*/ 	.short	0x010a
        /*1266*/ 	.byte	0x3f
	.zero		1


	//   ....[78]....
        /*1268*/ 	.word	0x000106e0
        /*126c*/ 	.word	0x00000006
        /*1270*/ 	.word	0x00000000
        /*1274*/ 	.short	0x010a
        /*1276*/ 	.byte	0x3f
	.zero		1


	//   ....[79]....
        /*1278*/ 	.word	0x00010770
        /*127c*/ 	.word	0x00000009
        /*1280*/ 	.word	0x00000000
        /*1284*/ 	.short	0x010a
        /*1286*/ 	.byte	0x3f
	.zero		1


	//   ....[80]....
        /*1288*/ 	.word	0x00010800
        /*128c*/ 	.word	0x00000006
        /*1290*/ 	.word	0x00000000
        /*1294*/ 	.short	0x010a
        /*1296*/ 	.byte	0x3f
	.zero		1


	//   ....[81]....
        /*1298*/ 	.word	0x00010890
        /*129c*/ 	.word	0x00000009
        /*12a0*/ 	.word	0x00000000
        /*12a4*/ 	.short	0x010a
        /*12a6*/ 	.byte	0x3f
	.zero		1


	//   ....[82]....
        /*12a8*/ 	.word	0x00010920
        /*12ac*/ 	.word	0x00000006
        /*12b0*/ 	.word	0x00000000
        /*12b4*/ 	.short	0x010a
        /*12b6*/ 	.byte	0x3f
	.zero		1


	//   ....[83]....
        /*12b8*/ 	.word	0x000109b0
        /*12bc*/ 	.word	0x00000003
        /*12c0*/ 	.word	0x00000000
        /*12c4*/ 	.short	0x010a
        /*12c6*/ 	.byte	0x3f
	.zero		1


	//   ....[84]....
        /*12c8*/ 	.word	0x00010a20
        /*12cc*/ 	.word	0x00000003
        /*12d0*/ 	.word	0xfffffff8
        /*12d4*/ 	.short	0x010a
        /*12d6*/ 	.byte	0x3f
	.zero		1


	//   ....[85]....
        /*12d8*/ 	.word	0x00010a80
        /*12dc*/ 	.word	0x00000003
        /*12e0*/ 	.word	0x00000000
        /*12e4*/ 	.short	0x010a
        /*12e6*/ 	.byte	0x3f
	.zero		1


	//   ....[86]....
        /*12e8*/ 	.word	0x00010af0
        /*12ec*/ 	.word	0x00000000
        /*12f0*/ 	.word	0x00000000
        /*12f4*/ 	.short	0x010a
        /*12f6*/ 	.byte	0x3f
	.zero		1


	//   ....[87]....
        /*12f8*/ 	.word	0x00010b60
        /*12fc*/ 	.word	0x00000019
        /*1300*/ 	.word	0x00000008
        /*1304*/ 	.short	0x010a
        /*1306*/ 	.byte	0x3f
	.zero		1


	//   ....[88]....
        /*1308*/ 	.word	0x00010c30
        /*130c*/ 	.word	0x0000000b
        /*1310*/ 	.word	0x000000b0
        /*1314*/ 	.short	0x010a
        /*1316*/ 	.byte	0x3f
	.zero		1


	//   ....[89]....
        /*1318*/ 	.word	0x00010d10
        /*131c*/ 	.word	0x00000007
        /*1320*/ 	.word	0x00000000
        /*1324*/ 	.short	0x010a
        /*1326*/ 	.byte	0x3f
	.zero		1


	//   ....[90]....
        /*1328*/ 	.word	0x00010d60
        /*132c*/ 	.word	0x00000009
        /*1330*/ 	.word	0x00000000
        /*1334*/ 	.short	0x010a
        /*1336*/ 	.byte	0x3f
	.zero		1


	//   ....[91]....
        /*1338*/ 	.word	0x00010db0
        /*133c*/ 	.word	0x00000006
        /*1340*/ 	.word	0x00000000
        /*1344*/ 	.short	0x010a
        /*1346*/ 	.byte	0x3f
	.zero		1


	//   ....[92]....
        /*1348*/ 	.word	0x00010e00
        /*134c*/ 	.word	0x00000009
        /*1350*/ 	.word	0x00000000
        /*1354*/ 	.short	0x010a
        /*1356*/ 	.byte	0x3f
	.zero		1


	//   ....[93]....
        /*1358*/ 	.word	0x00010e50
        /*135c*/ 	.word	0x00000006
        /*1360*/ 	.word	0x00000000
        /*1364*/ 	.short	0x010a
        /*1366*/ 	.byte	0x3f
	.zero		1


	//   ....[94]....
        /*1368*/ 	.word	0x00010ea0
        /*136c*/ 	.word	0x00000009
        /*1370*/ 	.word	0x00000000
        /*1374*/ 	.short	0x010a
        /*1376*/ 	.byte	0x3f
	.zero		1


	//   ....[95]....
        /*1378*/ 	.word	0x00010ef0
        /*137c*/ 	.word	0x00000006
        /*1380*/ 	.word	0x00000000
        /*1384*/ 	.short	0x010a
        /*1386*/ 	.byte	0x3f
	.zero		1


	//   ....[96]....
        /*1388*/ 	.word	0x00010f40
        /*138c*/ 	.word	0x00000009
        /*1390*/ 	.word	0x00000000
        /*1394*/ 	.short	0x010a
        /*1396*/ 	.byte	0x3f
	.zero		1


	//   ....[97]....
        /*1398*/ 	.word	0x00010f90
        /*139c*/ 	.word	0x00000006
        /*13a0*/ 	.word	0x00000000
        /*13a4*/ 	.short	0x010a
        /*13a6*/ 	.byte	0x3f
	.zero		1


	//   ....[98]....
        /*13a8*/ 	.word	0x00010fe0
        /*13ac*/ 	.word	0x00000009
        /*13b0*/ 	.word	0x00000000
        /*13b4*/ 	.short	0x010a
        /*13b6*/ 	.byte	0x3f
	.zero		1


	//   ....[99]....
        /*13b8*/ 	.word	0x00011030
        /*13bc*/ 	.word	0x00000006
        /*13c0*/ 	.word	0x00000000
        /*13c4*/ 	.short	0x010a
        /*13c6*/ 	.byte	0x3f
	.zero		1


	//   ....[100]....
        /*13c8*/ 	.word	0x00011080
        /*13cc*/ 	.word	0x00000009
        /*13d0*/ 	.word	0x00000000
        /*13d4*/ 	.short	0x010a
        /*13d6*/ 	.byte	0x3f
	.zero		1


	//   ....[101]....
        /*13d8*/ 	.word	0x000110d0
        /*13dc*/ 	.word	0x00000006
        /*13e0*/ 	.word	0x00000000
        /*13e4*/ 	.short	0x010a
        /*13e6*/ 	.byte	0x3f
	.zero		1


	//   ....[102]....
        /*13e8*/ 	.word	0x00011120
        /*13ec*/ 	.word	0x00000009
        /*13f0*/ 	.word	0x00000000
        /*13f4*/ 	.short	0x010a
        /*13f6*/ 	.byte	0x3f
	.zero		1


	//   ....[103]....
        /*13f8*/ 	.word	0x00011170
        /*13fc*/ 	.word	0x00000006
        /*1400*/ 	.word	0x00000000
        /*1404*/ 	.short	0x010a
        /*1406*/ 	.byte	0x3f
	.zero		1


	//   ....[104]....
        /*1408*/ 	.word	0x000111c0
        /*140c*/ 	.word	0x00000009
        /*1410*/ 	.word	0x00000000
        /*1414*/ 	.short	0x010a
        /*1416*/ 	.byte	0x3f
	.zero		1


	//   ....[105]....
        /*1418*/ 	.word	0x00011210
        /*141c*/ 	.word	0x00000006
        /*1420*/ 	.word	0x00000000
        /*1424*/ 	.short	0x010a
        /*1426*/ 	.byte	0x3f
	.zero		1


	//   ....[106]....
        /*1428*/ 	.word	0x00011260
        /*142c*/ 	.word	0x00000009
        /*1430*/ 	.word	0x00000000
        /*1434*/ 	.short	0x010a
        /*1436*/ 	.byte	0x3f
	.zero		1


	//   ....[107]....
        /*1438*/ 	.word	0x000112b0
        /*143c*/ 	.word	0x00000006
        /*1440*/ 	.word	0x00000000
        /*1444*/ 	.short	0x010a
        /*1446*/ 	.byte	0x3f
	.zero		1


	//   ....[108]....
        /*1448*/ 	.word	0x00011300
        /*144c*/ 	.word	0x00000009
        /*1450*/ 	.word	0x00000000
        /*1454*/ 	.short	0x010a
        /*1456*/ 	.byte	0x3f
	.zero		1


	//   ....[109]....
        /*1458*/ 	.word	0x00011350
        /*145c*/ 	.word	0x00000006
        /*1460*/ 	.word	0x00000000
        /*1464*/ 	.short	0x010a
        /*1466*/ 	.byte	0x3f
	.zero		1


	//----- nvinfo : EIATTR_NUM_MBARRIERS
	.align		4
.L_30:
        /*1468*/ 	.byte	0x03, 0x38
        /*146a*/ 	.short	0x0032


	//----- nvinfo : EIATTR_EXIT_INSTR_OFFSETS
	.align		4
        /*146c*/ 	.byte	0x04, 0x1c
        /*146e*/ 	.short	(.L_32 - .L_31)


	//   ....[0]....
.L_31:
        /*1470*/ 	.word	0x00001520


	//   ....[1]....
        /*1474*/ 	.word	0x00001580


	//   ....[2]....
        /*1478*/ 	.word	0x0000ef60


	//   ....[3]....
        /*147c*/ 	.word	0x0000ef90


	//   ....[4]....
        /*1480*/ 	.word	0x00010a00


	//----- nvinfo : EIATTR_MAX_THREADS
	.align		4
.L_32:
        /*1484*/ 	.byte	0x04, 0x05
        /*1486*/ 	.short	(.L_34 - .L_33)
.L_33:
        /*1488*/ 	.word	0x00000180
        /*148c*/ 	.word	0x00000001
        /*1490*/ 	.word	0x00000001


	//----- nvinfo : EIATTR_CRS_STACK_SIZE
	.align		4
.L_34:
        /*1494*/ 	.byte	0x04, 0x1e
        /*1496*/ 	.short	(.L_36 - .L_35)
.L_35:
        /*1498*/ 	.word	0x00000000


	//----- nvinfo : EIATTR_CBANK_PARAM_SIZE
	.align		4
.L_36:
        /*149c*/ 	.byte	0x03, 0x19
        /*149e*/ 	.short	0x0470


	//----- nvinfo : EIATTR_PARAM_CBANK
	.align		4
        /*14a0*/ 	.byte	0x04, 0x0a
        /*14a2*/ 	.short	(.L_38 - .L_37)
	.align		4
.L_37:
        /*14a4*/ 	.word	index@(.nv.constant0._ZN7cutlass13device_kernelINS_4gemm6kernel13GemmUniversalIN4cute5tupleIJiiiiEEENS1_10collective13CollectiveMmaINS1_37MainloopSm90TmaGmmaWarpSpecializedFP8ILi22ENS5_IJNS4_1CILi1EEESB_SB_EEENS1_32KernelTmaWarpSpecializedPingpongEEENS5_IJNSA_ILi64EEENSA_ILi256EEENSA_ILi32EEEEEENS_12float_e4m3_tENS5_IJlSB_lEEESJ_SK_NS4_8TiledMMAINS4_8MMA_AtomIJNS4_4SM904GMMA31MMA_64x256x32_F32E4M3E4M3_SS_TNILNSO_7ScaleInE1ELSQ_1EEEEEENS4_6LayoutISC_NS5_IJNSA_ILi0EEESU_SU_EEEEENS5_IJNS4_10UnderscoreESX_SX_EEEEENS4_13SM90_TMA_LOADENS4_14ComposedLayoutINS4_7SwizzleILi1ELi4ELi3EEENS4_18smem_ptr_flag_bitsILi8EEENST_INS5_IJNSA_ILi8EEESH_EEENS5_IJSH_SB_EEEEEEEvNS4_8identityES10_S1A_vS1B_EENS_8epilogue10collective6detail29Sm90TmaWarpSpecializedAdapterINS1E_15DefaultEpilogueISJ_SK_SK_NS1D_6thread17LinearCombinationISJ_Li1EffLNS1I_9ScaleType4KindE0ELNS_15FloatRoundStyleE2ESJ_EENS1_15EpilogueDefaultEEEEEvvEEEEvNT_6ParamsE)
        /*14a8*/ 	.short	0x0210
        /*14aa*/ 	.short	0x0470


	//----- nvinfo : EIATTR_SW_WAR
	.align		4
.L_38:
        /*14ac*/ 	.byte	0x04, 0x36
        /*14ae*/ 	.short	(.L_40 - .L_39)
.L_39:
        /*14b0*/ 	.word	0x00000008
.L_40:


//--------------------- .nv.callgraph             --------------------------
	.section	.nv.callgraph,"",@"SHT_CUDA_CALLGRAPH"
	.align	4
	.sectionentsize	8
	.align		4
        /*0000*/ 	.word	0x00000000
	.align		4
        /*0004*/ 	.word	0xffffffff
	.align		4
        /*0008*/ 	.word	0x00000000
	.align		4
        /*000c*/ 	.word	0xfffffffe
	.align		4
        /*0010*/ 	.word	0x00000000
	.align		4
        /*0014*/ 	.word	0xfffffffd
	.align		4
        /*0018*/ 	.word	0x00000000
	.align		4
        /*001c*/ 	.word	0xfffffffc


//--------------------- .nv.constant4             --------------------------
	.section	.nv.constant4,"a",@progbits
	.align	8
	.align		8
.nv.constant4:
        /*0000*/ 	.dword	_ZN39_INTERNAL_0190136e_4_k_cu_1c8baf7b_25414cuda3std3__45__cpo5beginE
	.align		8
        /*0008*/ 	.dword	_ZN39_INTERNAL_0190136e_4_k_cu_1c8baf7b_25414cuda3std3__45__cpo3endE
	.align		8
        /*0010*/ 	.dword	_ZN39_INTERNAL_0190136e_4_k_cu_1c8baf7b_25414cuda3std3__45__cpo6cbeginE
	.align		8
        /*0018*/ 	.dword	_ZN39_INTERNAL_0190136e_4_k_cu_1c8baf7b_25414cuda3std3__45__cpo4cendE
	.align		8
        /*0020*/ 	.dword	_ZN39_INTERNAL_0190136e_4_k_cu_1c8baf7b_25414cuda3std3__441_GLOBAL__N__0190136e_4_k_cu_1c8baf7b_25416ignoreE
	.align		8
        /*0028*/ 	.dword	_ZN39_INTERNAL_0190136e_4_k_cu_1c8baf7b_25414cuda3std3__419piecewise_constructE
	.align		8
        /*0030*/ 	.dword	_ZN39_INTERNAL_0190136e_4_k_cu_1c8baf7b_25414cuda3std3__48in_placeE
	.align		8
        /*0038*/ 	.dword	_ZN39_INTERNAL_0190136e_4_k_cu_1c8baf7b_25414cuda3std6ranges3__45__cpo4swapE
	.align		8
        /*0040*/ 	.dword	_ZN39_INTERNAL_0190136e_4_k_cu_1c8baf7b_25414cuda3std6ranges3__45__cpo9iter_moveE
	.align		8
        /*0048*/ 	.dword	_ZN39_INTERNAL_0190136e_4_k_cu_1c8baf7b_25414cute7productE
	.align		8
        /*0050*/ 	.dword	_ZN39_INTERNAL_0190136e_4_k_cu_1c8baf7b_25414cute1_E


//--------------------- .text._ZN7cutlass13device_kernelINS_4gemm6kernel13GemmUniversalIN4cute5tupleIJiiiiEEENS1_10collective13CollectiveMmaINS1_37MainloopSm90TmaGmmaWarpSpecializedFP8ILi22ENS5_IJNS4_1CILi1EEESB_SB_EEENS1_32KernelTmaWarpSpecializedPingpongEEENS5_IJNSA_ILi64EEENSA_ILi256EEENSA_ILi32EEEEEENS_12float_e4m3_tENS5_IJlSB_lEEESJ_SK_NS4_8TiledMMAINS4_8MMA_AtomIJNS4_4SM904GMMA31MMA_64x256x32_F32E4M3E4M3_SS_TNILNSO_7ScaleInE1ELSQ_1EEEEEENS4_6LayoutISC_NS5_IJNSA_ILi0EEESU_SU_EEEEENS5_IJNS4_10UnderscoreESX_SX_EEEEENS4_13SM90_TMA_LOADENS4_14ComposedLayoutINS4_7SwizzleILi1ELi4ELi3EEENS4_18smem_ptr_flag_bitsILi8EEENST_INS5_IJNSA_ILi8EEESH_EEENS5_IJSH_SB_EEEEEEEvNS4_8identityES10_S1A_vS1B_EENS_8epilogue10collective6detail29Sm90TmaWarpSpecializedAdapterINS1E_15DefaultEpilogueISJ_SK_SK_NS1D_6thread17LinearCombinationISJ_Li1EffLNS1I_9ScaleType4KindE0ELNS_15FloatRoundStyleE2ESJ_EENS1_15EpilogueDefaultEEEEEvvEEEEvNT_6ParamsE --------------------------
	.section	.text._ZN7cutlass13device_kernelINS_4gemm6kernel13GemmUniversalIN4cute5tupleIJiiiiEEENS1_10collective13CollectiveMmaINS1_37MainloopSm90TmaGmmaWarpSpecializedFP8ILi22ENS5_IJNS4_1CILi1EEESB_SB_EEENS1_32KernelTmaWarpSpecializedPingpongEEENS5_IJNSA_ILi64EEENSA_ILi256EEENSA_ILi32EEEEEENS_12float_e4m3_tENS5_IJlSB_lEEESJ_SK_NS4_8TiledMMAINS4_8MMA_AtomIJNS4_4SM904GMMA31MMA_64x256x32_F32E4M3E4M3_SS_TNILNSO_7ScaleInE1ELSQ_1EEEEEENS4_6LayoutISC_NS5_IJNSA_ILi0EEESU_SU_EEEEENS5_IJNS4_10UnderscoreESX_SX_EEEEENS4_13SM90_TMA_LOADENS4_14ComposedLayoutINS4_7SwizzleILi1ELi4ELi3EEENS4_18smem_ptr_flag_bitsILi8EEENST_INS5_IJNSA_ILi8EEESH_EEENS5_IJSH_SB_EEEEEEEvNS4_8identityES10_S1A_vS1B_EENS_8epilogue10collective6detail29Sm90TmaWarpSpecializedAdapterINS1E_15DefaultEpilogueISJ_SK_SK_NS1D_6thread17LinearCombinationISJ_Li1EffLNS1I_9ScaleType4KindE0ELNS_15FloatRoundStyleE2ESJ_EENS1_15EpilogueDefaultEEEEEvvEEEEvNT_6ParamsE,"ax",@progbits
	.align	128
.text._ZN7cutlass13device_kernelINS_4gemm6kernel13GemmUniversalIN4cute5tupleIJiiiiEEENS1_10collective13CollectiveMmaINS1_37MainloopSm90TmaGmmaWarpSpecializedFP8ILi22ENS5_IJNS4_1CILi1EEESB_SB_EEENS1_32KernelTmaWarpSpecializedPingpongEEENS5_IJNSA_ILi64EEENSA_ILi256EEENSA_ILi32EEEEEENS_12float_e4m3_tENS5_IJlSB_lEEESJ_SK_NS4_8TiledMMAINS4_8MMA_AtomIJNS4_4SM904GMMA31MMA_64x256x32_F32E4M3E4M3_SS_TNILNSO_7ScaleInE1ELSQ_1EEEEEENS4_6LayoutISC_NS5_IJNSA_ILi0EEESU_SU_EEEEENS5_IJNS4_10UnderscoreESX_SX_EEEEENS4_13SM90_TMA_LOADENS4_14ComposedLayoutINS4_7SwizzleILi1ELi4ELi3EEENS4_18smem_ptr_flag_bitsILi8EEENST_INS5_IJNSA_ILi8EEESH_EEENS5_IJSH_SB_EEEEEEEvNS4_8identityES10_S1A_vS1B_EENS_8epilogue10collective6detail29Sm90TmaWarpSpecializedAdapterINS1E_15DefaultEpilogueISJ_SK_SK_NS1D_6thread17LinearCombinationISJ_Li1EffLNS1I_9ScaleType4KindE0ELNS_15FloatRoundStyleE2ESJ_EENS1_15EpilogueDefaultEEEEEvvEEEEvNT_6ParamsE:
        .type           _ZN7cutlass13device_kernelINS_4gemm6kernel13GemmUniversalIN4cute5tupleIJiiiiEEENS1_10collective13CollectiveMmaINS1_37MainloopSm90TmaGmmaWarpSpecializedFP8ILi22ENS5_IJNS4_1CILi1EEESB_SB_EEENS1_32KernelTmaWarpSpecializedPingpongEEENS5_IJNSA_ILi64EEENSA_ILi256EEENSA_ILi32EEEEEENS_12float_e4m3_tENS5_IJlSB_lEEESJ_SK_NS4_8TiledMMAINS4_8MMA_AtomIJNS4_4SM904GMMA31MMA_64x256x32_F32E4M3E4M3_SS_TNILNSO_7ScaleInE1ELSQ_1EEEEEENS4_6LayoutISC_NS5_IJNSA_ILi0EEESU_SU_EEEEENS5_IJNS4_10UnderscoreESX_SX_EEEEENS4_13SM90_TMA_LOADENS4_14ComposedLayoutINS4_7SwizzleILi1ELi4ELi3EEENS4_18smem_ptr_flag_bitsILi8EEENST_INS5_IJNSA_ILi8EEESH_EEENS5_IJSH_SB_EEEEEEEvNS4_8identityES10_S1A_vS1B_EENS_8epilogue10collective6detail29Sm90TmaWarpSpecializedAdapterINS1E_15DefaultEpilogueISJ_SK_SK_NS1D_6thread17LinearCombinationISJ_Li1EffLNS1I_9ScaleType4KindE0ELNS_15FloatRoundStyleE2ESJ_EENS1_15EpilogueDefaultEEEEEvvEEEEvNT_6ParamsE,@function
        .size           _ZN7cutlass13device_kernelINS_4gemm6kernel13GemmUniversalIN4cute5tupleIJiiiiEEENS1_10collective13CollectiveMmaINS1_37MainloopSm90TmaGmmaWarpSpecializedFP8ILi22ENS5_IJNS4_1CILi1EEESB_SB_EEENS1_32KernelTmaWarpSpecializedPingpongEEENS5_IJNSA_ILi64EEENSA_ILi256EEENSA_ILi32EEEEEENS_12float_e4m3_tENS5_IJlSB_lEEESJ_SK_NS4_8TiledMMAINS4_8MMA_AtomIJNS4_4SM904GMMA31MMA_64x256x32_F32E4M3E4M3_SS_TNILNSO_7ScaleInE1ELSQ_1EEEEEENS4_6LayoutISC_NS5_IJNSA_ILi0EEESU_SU_EEEEENS5_IJNS4_10UnderscoreESX_SX_EEEEENS4_13SM90_TMA_LOADENS4_14ComposedLayoutINS4_7SwizzleILi1ELi4ELi3EEENS4_18smem_ptr_flag_bitsILi8EEENST_INS5_IJNSA_ILi8EEESH_EEENS5_IJSH_SB_EEEEEEEvNS4_8identityES10_S1A_vS1B_EENS_8epilogue10collective6detail29Sm90TmaWarpSpecializedAdapterINS1E_15DefaultEpilogueISJ_SK_SK_NS1D_6thread17LinearCombinationISJ_Li1EffLNS1I_9ScaleType4KindE0ELNS_15FloatRoundStyleE2ESJ_EENS1_15EpilogueDefaultEEEEEvvEEEEvNT_6ParamsE,(.L_x_369 - _ZN7cutlass13device_kernelINS_4gemm6kernel13GemmUniversalIN4cute5tupleIJiiiiEEENS1_10collective13CollectiveMmaINS1_37MainloopSm90TmaGmmaWarpSpecializedFP8ILi22ENS5_IJNS4_1CILi1EEESB_SB_EEENS1_32KernelTmaWarpSpecializedPingpongEEENS5_IJNSA_ILi64EEENSA_ILi256EEENSA_ILi32EEEEEENS_12float_e4m3_tENS5_IJlSB_lEEESJ_SK_NS4_8TiledMMAINS4_8MMA_AtomIJNS4_4SM904GMMA31MMA_64x256x32_F32E4M3E4M3_SS_TNILNSO_7ScaleInE1ELSQ_1EEEEEENS4_6LayoutISC_NS5_IJNSA_ILi0EEESU_SU_EEEEENS5_IJNS4_10UnderscoreESX_SX_EEEEENS4_13SM90_TMA_LOADENS4_14ComposedLayoutINS4_7SwizzleILi1ELi4ELi3EEENS4_18smem_ptr_flag_bitsILi8EEENST_INS5_IJNSA_ILi8EEESH_EEENS5_IJSH_SB_EEEEEEEvNS4_8identityES10_S1A_vS1B_EENS_8epilogue10collective6detail29Sm90TmaWarpSpecializedAdapterINS1E_15DefaultEpilogueISJ_SK_SK_NS1D_6thread17LinearCombinationISJ_Li1EffLNS1I_9ScaleType4KindE0ELNS_15FloatRoundStyleE2ESJ_EENS1_15EpilogueDefaultEEEEEvvEEEEvNT_6ParamsE)
        .other          _ZN7cutlass13device_kernelINS_4gemm6kernel13GemmUniversalIN4cute5tupleIJiiiiEEENS1_10collective13CollectiveMmaINS1_37MainloopSm90TmaGmmaWarpSpecializedFP8ILi22ENS5_IJNS4_1CILi1EEESB_SB_EEENS1_32KernelTmaWarpSpecializedPingpongEEENS5_IJNSA_ILi64EEENSA_ILi256EEENSA_ILi32EEEEEENS_12float_e4m3_tENS5_IJlSB_lEEESJ_SK_NS4_8TiledMMAINS4_8MMA_AtomIJNS4_4SM904GMMA31MMA_64x256x32_F32E4M3E4M3_SS_TNILNSO_7ScaleInE1ELSQ_1EEEEEENS4_6LayoutISC_NS5_IJNSA_ILi0EEESU_SU_EEEEENS5_IJNS4_10UnderscoreESX_SX_EEEEENS4_13SM90_TMA_LOADENS4_14ComposedLayoutINS4_7SwizzleILi1ELi4ELi3EEENS4_18smem_ptr_flag_bitsILi8EEENST_INS5_IJNSA_ILi8EEESH_EEENS5_IJSH_SB_EEEEEEEvNS4_8identityES10_S1A_vS1B_EENS_8epilogue10collective6detail29Sm90TmaWarpSpecializedAdapterINS1E_15DefaultEpilogueISJ_SK_SK_NS1D_6thread17LinearCombinationISJ_Li1EffLNS1I_9ScaleType4KindE0ELNS_15FloatRoundStyleE2ESJ_EENS1_15EpilogueDefaultEEEEEvvEEEEvNT_6ParamsE,@"STO_CUDA_ENTRY STV_DEFAULT"
_ZN7cutlass13device_kernelINS_4gemm6kernel13GemmUniversalIN4cute5tupleIJiiiiEEENS1_10collective13CollectiveMmaINS1_37MainloopSm90TmaGmmaWarpSpecializedFP8ILi22ENS5_IJNS4_1CILi1EEESB_SB_EEENS1_32KernelTmaWarpSpecializedPingpongEEENS5_IJNSA_ILi64EEENSA_ILi256EEENSA_ILi32EEEEEENS_12float_e4m3_tENS5_IJlSB_lEEESJ_SK_NS4_8TiledMMAINS4_8MMA_AtomIJNS4_4SM904GMMA31MMA_64x256x32_F32E4M3E4M3_SS_TNILNSO_7ScaleInE1ELSQ_1EEEEEENS4_6LayoutISC_NS5_IJNSA_ILi0EEESU_SU_EEEEENS5_IJNS4_10UnderscoreESX_SX_EEEEENS4_13SM90_TMA_LOADENS4_14ComposedLayoutINS4_7SwizzleILi1ELi4ELi3EEENS4_18smem_ptr_flag_bitsILi8EEENST_INS5_IJNSA_ILi8EEESH_EEENS5_IJSH_SB_EEEEEEEvNS4_8identityES10_S1A_vS1B_EENS_8epilogue10collective6detail29Sm90TmaWarpSpecializedAdapterINS1E_15DefaultEpilogueISJ_SK_SK_NS1D_6thread17LinearCombinationISJ_Li1EffLNS1I_9ScaleType4KindE0ELNS_15FloatRoundStyleE2ESJ_EENS1_15EpilogueDefaultEEEEEvvEEEEvNT_6ParamsE:
[----:B------:R-:W0:Y:S02]  /*0000*/  LDC R1, c[0x0][0x28] ;  /* 0x00000a00ff017b82 */ /* 0x000e240000000800 */
[----:B0-----:R-:W-:Y:S01]  /*0010*/  VIADD R1, R1, 0xfffffef0 ;  /* 0xfffffef001017836 */ /* 0x001fe20000000000 */
[----:B------:R-:W0:Y:S01]  /*0020*/  S2R R2, SR_TID.X ;  /* 0x0000000000027919 */ /* 0x000e220000002100 */
[----:B------:R-:W-:Y:S01]  /*0030*/  ELECT P0, URZ, PT ;  /* 0x00000000003f782f */ /* 0x000fe20003800000 */
[----:B------:R-:W-:Y:S01]  /*0040*/  BSSY B0, `(.L_x_0) ;  /* 0x0000014000007945 */ /* 0x000fe20003800000 */
[----:B0-----:R-:W-:-:S05]  /*0050*/  SHF.R.U32.HI R0, RZ, 0x5, R2 ;  /* 0x00000005ff007819 */ /* 0x001fca0000011602 */
[----:B------:R-:W0:Y:S02]  /*0060*/  SHFL.IDX PT, R3, R0, RZ, 0x1f ;  /* 0x00001fff00037589 */ /* 0x000e2400000e0000 */
[----:B0-----:R-:W-:Y:S02]  /*0070*/  R2UR UR6, R3 ;  /* 0x00000000030672ca */ /* 0x001fe400000e0000 */
[----:B------:R-:W-:-:S05]  /*0080*/  SHF.R.U32.HI R3, RZ, 0x7, R2 ;  /* 0x00000007ff037819 */ /* 0x000fca0000011602 */
[----:B------:R0:W1:Y:S06]  /*0090*/  SHFL.IDX PT, R4, R3, RZ, 0x1f ;  /* 0x00001fff03047589 */ /* 0x00006c00000e0000 */
[----:B------:R-:W-:Y:S02]  /*00a0*/  USHF.R.S32.HI UR4, URZ, 0x1f, UR6 ;  /* 0x0000001f3f047899 */ /* 0x000fe40008011406 */
[----:B------:R-:W-:Y:S02]  /*00b0*/  ISETP.NE.OR P0, PT, RZ, UR6, !P0 ;  /* 0x00000006ff007c0c */ /* 0x000fe4000c705670 */
[----:B------:R-:W-:-:S04]  /*00c0*/  ULEA.HI UR4, UR4, UR6, URZ, 0x2 ;  /* 0x0000000604047291 */ /* 0x000fc8000f8f103f */
[----:B------:R-:W-:-:S04]  /*00d0*/  ULOP3.LUT UR4, UR4, 0xfffffffc, URZ, 0xc0, !UPT ;  /* 0xfffffffc04047892 */ /* 0x000fc8000f8ec03f */
[----:B------:R-:W-:-:S03]  /*00e0*/  UIADD3 UR6, UR6, -UR4, URZ ;  /* 0x8000000406067290 */ /* 0x000fc6000fffe03f */
[----:B0-----:R-:W-:Y:S09]  /*00f0*/  @P0 BRA `(.L_x_1) ;  /* 0x0000000000200947 */ /* 0x001ff20003800000 */
[----:B------:R-:W-:Y:S02]  /*0100*/  ULDC.64 UR4, c[0x0][0x198] ;  /* 0x0000660000047ab9 */ /* 0x000fe40000000a00 */
[----:B------:R-:W-:Y:S02]  /*0110*/  UIADD3 UR8, UP0, UR4, 0xf0, URZ ;  /* 0x000000f004087890 */ /* 0x000fe4000ff1e03f */
[----:B------:R-:W-:Y:S02]  /*0120*/  UIADD3 UR4, UP1, UR4, 0x1f0, URZ ;  /* 0x000001f004047890 */ /* 0x000fe4000ff3e03f */
[----:B------:R-:W-:Y:S02]  /*0130*/  UIADD3.X UR9, URZ, UR5, URZ, UP0, !UPT ;  /* 0x000000053f097290 */ /* 0x000fe400087fe43f */
[----:B------:R-:W-:-:S07]  /*0140*/  UIADD3.X UR5, URZ, UR5, URZ, UP1, !UPT ;  /* 0x000000053f057290 */ /* 0x000fce0008ffe43f */
[----:B------:R0:W-:Y:S02]  /*0150*/  UTMACCTL.PF [UR8] ;  /* 0x00000000080079b9 */ /* 0x0001e40008040000 */
[----:B------:R0:W-:Y:S02]  /*0160*/  UTMACCTL.PF [UR4] ;  /* 0x00000000040079b9 */ /* 0x0001e40008040000 */
[----:B0-----:R-:W-:Y:S01]  /*0170*/  NOP ;  /* 0x0000000000007918 */ /* 0x001fe20000000000 */
.L_x_1:
[----:B------:R-:W-:Y:S05]  /*0180*/  BSYNC B0 ;  /* 0x0000000000007941 */ /* 0x000fea0003800000 */
.L_x_0:
[----:B------:R-:W0:Y:S01]  /*0190*/  SHFL.IDX PT, R5, R0, RZ, 0x1f ;  /* 0x00001fff00057589 */ /* 0x000e2200000e0000 */
[----:B-1----:R-:W-:Y:S01]  /*01a0*/  R2UR UR14, R4 ;  /* 0x00000000040e72ca */ /* 0x002fe200000e0000 */
[----:B------:R-:W-:-:S04]  /*01b0*/  UISETP.NE.AND UP0, UPT, UR6, 0x3, UPT ;  /* 0x000000030600788c */ /* 0x000fc8000bf05270 */
[----:B------:R-:W-:-:S08]  /*01c0*/  UISETP.EQ.OR UP0, UPT, UR6, URZ, !UP0 ;  /* 0x0000003f0600728c */ /* 0x000fd0000c702670 */
[----:B------:R-:W-:Y:S02]  /*01d0*/  UIADD3 UR12, UR14, -0x1, URZ ;  /* 0xffffffff0e0c7890 */ /* 0x000fe4000fffe03f */
[----:B------:R-:W-:Y:S02]  /*01e0*/  UISETP.EQ.AND UP0, UPT, UR14, URZ, UP0 ;  /* 0x0000003f0e00728c */ /* 0x000fe40008702270 */
[----:B------:R-:W-:Y:S02]  /*01f0*/  UISETP.GE.U32.AND UP1, UPT, UR12, 0x2, UPT ;  /* 0x000000020c00788c */ /* 0x000fe4000bf26070 */
[----:B------:R-:W-:Y:S01]  /*0200*/  USEL UR13, URZ, 0x1, !UP0 ;  /* 0x000000013f0d7887 */ /* 0x000fe2000c000000 */
[----:B0-----:R-:W-:-:S03]  /*0210*/  ISETP.NE.AND P0, PT, R5, RZ, PT ;  /* 0x000000ff0500720c */ /* 0x001fc60003f05270 */
[----:B------:R-:W-:-:S10]  /*0220*/  USEL UR13, UR13, 0x2, UP1 ;  /* 0x000000020d0d7887 */ /* 0x000fd40008800000 */
[----:B------:R-:W-:Y:S05]  /*0230*/  @P0 BRA `(.L_x_2) ;  /* 0x0000000000f40947 */ /* 0x000fea0003800000 */
[----:B------:R-:W-:Y:S01]  /*0240*/  ELECT P0, URZ, PT ;  /* 0x00000000003f782f */ /* 0x000fe20003800000 */
[----:B------:R-:W-:-:S12]  /*0250*/  BSSY B0, `(.L_x_2) ;  /* 0x000003b000007945 */ /* 0x000fd80003800000 */
[----:B------:R-:W-:Y:S05]  /*0260*/  @!P0 BRA `(.L_x_3) ;  /* 0x0000000000e48947 */ /* 0x000fea0003800000 */
[----:B------:R-:W0:Y:S01]  /*0270*/  S2UR UR7, SR_CgaCtaId ;  /* 0x00000000000779c3 */ /* 0x000e220000008800 */
[----:B------:R-:W-:Y:S01]  /*0280*/  UMOV UR4, 0x400 ;  /* 0x0000040000047882 */ /* 0x000fe20000000000 */
[----:B------:R-:W-:Y:S01]  /*0290*/  UMOV UR5, 0x1 ;  /* 0x0000000100057882 */ /* 0x000fe20000000000 */
[----:B------:R-:W-:Y:S02]  /*02a0*/  UMOV UR8, 0x80 ;  /* 0x0000008000087882 */ /* 0x000fe40000000000 */
[----:B------:R-:W-:-:S04]  /*02b0*/  UIADD3 UR8, -UR8, 0x100000, URZ ;  /* 0x0010000008087890 */ /* 0x000fc8000fffe13f */
[----:B------:R-:W-:Y:S02]  /*02c0*/  USHF.L.U32 UR9, UR8, 0xb, URZ ;  /* 0x0000000b08097899 */ /* 0x000fe4000800063f */
[----:B------:R-:W-:Y:S02]  /*02d0*/  USHF.L.U32 UR8, UR8, 0x1, URZ ;  /* 0x0000000108087899 */ /* 0x000fe4000800063f */
[----:B0-----:R-:W-:Y:S02]  /*02e0*/  ULEA UR7, UR7, UR4, 0x18 ;  /* 0x0000000407077291 */ /* 0x001fe4000f8ec03f */
[----:B------:R-:W-:-:S04]  /*02f0*/  UIADD3 UR4, -UR5, 0x100000, URZ ;  /* 0x0010000005047890 */ /* 0x000fc8000fffe13f */
[----:B------:R-:W-:Y:S02]  /*0300*/  USHF.L.U32 UR5, UR4, 0xb, URZ ;  /* 0x0000000b04057899 */ /* 0x000fe4000800063f */
[----:B------:R-:W-:Y:S01]  /*0310*/  USHF.L.U32 UR4, UR4, 0x1, URZ ;  /* 0x0000000104047899 */ /* 0x000fe2000800063f */
[----:B------:R-:W0:Y:S11]  /*0320*/  FENCE.VIEW.ASYNC.S ;  /* 0x00000000000073c6 */ /* 0x000e360000000000 */
[----:B0-----:R0:W1:Y:S01]  /*0330*/  SYNCS.EXCH.64 URZ, [UR7], UR4 ;  /* 0x00000004073f75b2 */ /* 0x0010620008000100 */
[----:B------:R0:W2:Y:S01]  /*0340*/  SYNCS.EXCH.64 URZ, [UR7+0xb0], UR8 ;  /* 0x0000b008073f75b2 */ /* 0x0000a20008000100 */
[----:B------:R0:W3:Y:S01]  /*0350*/  SYNCS.EXCH.64 URZ, [UR7+0x8], UR4 ;  /* 0x00000804073f75b2 */ /* 0x0000e20008000100 */
[----:B------:R0:W4:Y:S01]  /*0360*/  SYNCS.EXCH.64 URZ, [UR7+0xb8], UR8 ;  /* 0x0000b808073f75b2 */ /* 0x0001220008000100 */
[----:B------:R0:W0:Y:S01]  /*0370*/  SYNCS.EXCH.64 URZ, [UR7+0x10], UR4 ;  /* 0x00001004073f75b2 */ /* 0x0000220008000100 */
        /* <DEDUP_REMOVED lines=39> */
[----:B-1234-:R-:W-:Y:S01]  /*05f0*/  NOP ;  /* 0x0000000000007918 */ /* 0x01efe20000000000 */
.L_x_3:
[----:B0-----:R-:W-:Y:S05]  /*0600*/  BSYNC B0 ;  /* 0x0000000000007941 */ /* 0x001fea0003800000 */
.L_x_2:
[----:B------:R-:W0:Y:S01]  /*0610*/  SHFL.IDX PT, R5, R0, RZ, 0x1f ;  /* 0x00001fff00057589 */ /* 0x000e2200000e0000 */
[----:B------:R-:W-:Y:S01]  /*0620*/  ELECT P0, URZ, PT ;  /* 0x00000000003f782f */ /* 0x000fe20003800000 */
[----:B------:R-:W-:Y:S01]  /*0630*/  NOP ;  /* 0x0000000000007918 */ /* 0x000fe20000000000 */
[----:B------:R-:W-:Y:S01]  /*0640*/  ELECT P1, URZ, PT ;  /* 0x00000000003f782f */ /* 0x000fe20003820000 */
[----:B------:R-:W1:Y:S01]  /*0650*/  SHFL.IDX PT, R4, R0, RZ, 0x1f ;  /* 0x00001fff00047589 */ /* 0x000e6200000e0000 */
[----:B------:R-:W-:Y:S01]  /*0660*/  UMOV UR4, 0x20 ;  /* 0x0000002000047882 */ /* 0x000fe20000000000 */
[----:B------:R-:W-:Y:S01]  /*0670*/  UMOV UR9, 0x80 ;  /* 0x0000008000097882 */ /* 0x000fe20000000000 */
[----:B------:R-:W-:Y:S01]  /*0680*/  NOP ;  /* 0x0000000000007918 */ /* 0x000fe20000000000 */
[----:B------:R2:W3:Y:S01]  /*0690*/  SHFL.IDX PT, R0, R3, RZ, 0x1f ;  /* 0x00001fff03007589 */ /* 0x0004e200000e0000 */
[----:B------:R-:W-:Y:S01]  /*06a0*/  ULDC.64 UR22, c[0x0][0x208] ;  /* 0x0000820000167ab9 */ /* 0x000fe20000000a00 */
[----:B--2---:R-:W-:-:S04]  /*06b0*/  SHF.R.S32.HI R3, RZ, 0x1f, R2 ;  /* 0x0000001fff037819 */ /* 0x004fc80000011402 */
[----:B------:R-:W-:Y:S02]  /*06c0*/  LEA.HI R3, R3, R2, RZ, 0x7 ;  /* 0x0000000203037211 */ /* 0x000fe400078f38ff */
[----:B0-----:R-:W-:Y:S02]  /*06d0*/  ISETP.NE.OR P0, PT, R5, RZ, !P0 ;  /* 0x000000ff0500720c */ /* 0x001fe40004705670 */
[----:B------:R-:W-:Y:S02]  /*06e0*/  LOP3.LUT R3, R3, 0xffffff80, RZ, 0xc0, !PT ;  /* 0xffffff8003037812 */ /* 0x000fe400078ec0ff */
[----:B-1----:R-:W-:-:S03]  /*06f0*/  ISETP.NE.OR P1, PT, R4, RZ, !P1 ;  /* 0x000000ff0400720c */ /* 0x002fc60004f25670 */
[----:B------:R-:W-:Y:S01]  /*0700*/  IMAD.IADD R3, R2, 0x1, -R3 ;  /* 0x0000000102037824 */ /* 0x000fe200078e0a03 */
[----:B---3--:R-:W-:-:S05]  /*0710*/  R2UR UR17, R0 ;  /* 0x00000000001172ca */ /* 0x008fca00000e0000 */
[----:B------:R-:W-:-:S04]  /*0720*/  VOTEU.ALL UP0, P0 ;  /* 0x00000000003f7886 */ /* 0x000fc80000000000 */
[----:B------:R-:W-:Y:S01]  /*0730*/  VOTEU.ALL UP1, P1 ;  /* 0x00000000003f7886 */ /* 0x000fe20000820000 */
[----:B------:R-:W0:Y:S01]  /*0740*/  @!UP0 S2UR UR8, SR_CgaCtaId ;  /* 0x00000000000889c3 */ /* 0x000e220000008800 */
[----:B------:R-:W-:Y:S01]  /*0750*/  @!UP0 UMOV UR7, 0x400 ;  /* 0x0000040000078882 */ /* 0x000fe20000000000 */
[----:B------:R-:W-:-:S04]  /*0760*/  @!UP0 UIADD3 UR4, -UR4, 0x100000, URZ ;  /* 0x0010000004048890 */ /* 0x000fc8000fffe13f */
[----:B------:R-:W-:Y:S02]  /*0770*/  @!UP0 USHF.L.U32 UR5, UR4, 0xb, URZ ;  /* 0x0000000b04058899 */ /* 0x000fe4000800063f */
[----:B------:R-:W-:Y:S01]  /*0780*/  @!UP0 USHF.L.U32 UR4, UR4, 0x1, URZ ;  /* 0x0000000104048899 */ /* 0x000fe2000800063f */
[----:B------:R-:W-:Y:S01]  /*0790*/  @!UP1 UMOV UR10, 0x400 ;  /* 0x00000400000a9882 */ /* 0x000fe20000000000 */
[----:B------:R-:W-:Y:S01]  /*07a0*/  VOTEU.ALL UP2, P1 ;  /* 0x00000000003f7886 */ /* 0x000fe20000840000 */
[----:B------:R-:W-:Y:S01]  /*07b0*/  VOTEU.ALL UP3, P1 ;  /* 0x00000000003f7886 */ /* 0x000fe20000860000 */
[----:B------:R-:W-:Y:S01]  /*07c0*/  VOTEU.ALL UP4, P1 ;  /* 0x00000000003f7886 */ /* 0x000fe20000880000 */
[----:B------:R-:W1:Y:S01]  /*07d0*/  @!UP1 S2UR UR11, SR_CgaCtaId ;  /* 0x00000000000b99c3 */ /* 0x000e620000008800 */
[----:B------:R-:W-:Y:S01]  /*07e0*/  VOTEU.ALL UP5, P1 ;  /* 0x00000000003f7886 */ /* 0x000fe200008a0000 */
[----:B------:R-:W-:Y:S01]  /*07f0*/  ISETP.NE.AND P1, PT, RZ, UR14, PT ;  /* 0x0000000eff007c0c */ /* 0x000fe2000bf25270 */
[----:B0-----:R-:W-:-:S02]  /*0800*/  @!UP0 ULEA UR7, UR8, UR7, 0x18 ;  /* 0x0000000708078291 */ /* 0x001fc4000f8ec03f */
[----:B------:R-:W-:-:S04]  /*0810*/  @!UP1 UIADD3 UR8, -UR9, 0x100000, URZ ;  /* 0x0010000009089890 */ /* 0x000fc8000fffe13f */
[----:B------:R-:W-:Y:S02]  /*0820*/  @!UP1 USHF.L.U32 UR9, UR8, 0xb, URZ ;  /* 0x0000000b08099899 */ /* 0x000fe4000800063f */
[----:B------:R-:W-:Y:S01]  /*0830*/  @!UP1 USHF.L.U32 UR8, UR8, 0x1, URZ ;  /* 0x0000000108089899 */ /* 0x000fe2000800063f */
[----:B------:R-:W-:Y:S01]  /*0840*/  VOTEU.ALL UP0, P0 ;  /* 0x00000000003f7886 */ /* 0x000fe20000000000 */
[----:B-1----:R-:W-:Y:S01]  /*0850*/  @!UP1 ULEA UR10, UR11, UR10, 0x18 ;  /* 0x0000000a0b0a9291 */ /* 0x002fe2000f8ec03f */
[----:B------:R-:W-:Y:S01]  /*0860*/  VOTEU.ALL UP1, P0 ;  /* 0x00000000003f7886 */ /* 0x000fe20000020000 */
[----:B------:R-:W0:Y:S02]  /*0870*/  FENCE.VIEW.ASYNC.S ;  /* 0x00000000000073c6 */ /* 0x000e240000000000 */
[----:B0-----:R-:W0:Y:S02]  /*0880*/  @!UP0 SYNCS.EXCH.64 URZ, [UR7+0x190], UR4 ;  /* 0x00019004073f85b2 */ /* 0x001e240008000100 */
[----:B------:R1:W0:Y:S01]  /*0890*/  @!UP1 SYNCS.EXCH.64 URZ, [UR7+0x198], UR4 ;  /* 0x00019804073f95b2 */ /* 0x0002220008000100 */
[----:B------:R-:W-:Y:S01]  /*08a0*/  NOP ;  /* 0x0000000000007918 */ /* 0x000fe20000000000 */
[----:B-1----:R-:W-:-:S02]  /*08b0*/  ULDC.64 UR4, c[0x0][0x598] ;  /* 0x0001660000047ab9 */ /* 0x002fc40000000a00 */
[----:B------:R-:W-:Y:S02]  /*08c0*/  ISETP.NE.U32.AND P0, PT, RZ, UR4, PT ;  /* 0x00000004ff007c0c */ /* 0x000fe4000bf05070 */
[----:B------:R1:W0:Y:S02]  /*08d0*/  @!UP2 SYNCS.EXCH.64 URZ, [UR10+0x170], UR8 ;  /* 0x000170080a3fa5b2 */ /* 0x0002240008000100 */
[----:B------:R-:W-:Y:S01]  /*08e0*/  ISETP.NE.AND.EX P0, PT, RZ, UR5, PT, P0 ;  /* 0x00000005ff007c0c */ /* 0x000fe2000bf05300 */
[----:B------:R1:W0:Y:S01]  /*08f0*/  @!UP3 SYNCS.EXCH.64 URZ, [UR10+0x178], UR8 ;  /* 0x000178080a3fb5b2 */ /* 0x0002220008000100 */
[----:B------:R1:W0:Y:S01]  /*0900*/  @!UP4 SYNCS.EXCH.64 URZ, [UR10+0x180], UR8 ;  /* 0x000180080a3fc5b2 */ /* 0x0002220008000100 */
[----:B------:R1:W0:Y:S01]  /*0910*/  @!UP5 SYNCS.EXCH.64 URZ, [UR10+0x188], UR8 ;  /* 0x000188080a3fd5b2 */ /* 0x0002220008000100 */
[----:B------:R-:W-:Y:S01]  /*0920*/  NOP ;  /* 0x0000000000007918 */ /* 0x000fe20000000000 */
[----:B0-----:R-:W-:Y:S08]  /*0930*/  BAR.SYNC.DEFER_BLOCKING 0x0 ;  /* 0x0000000000007b1d */ /* 0x001ff00000010000 */
[----:B-1----:R-:W-:Y:S05]  /*0940*/  @!P0 BRA `(.L_x_4) ;  /* 0x0000000000208947 */ /* 0x002fea0003800000 */
[----:B------:R-:W0:Y:S02]  /*0950*/  LDC.64 R4, c[0x0][0x598] ;  /* 0x00016600ff047b82 */ /* 0x000e240000000a00 */
[----:B0-----:R-:W2:Y:S02]  /*0960*/  LDG.E.64 R4, desc[UR22][R4.64] ;  /* 0x0000001604047981 */ /* 0x001ea4000c1e1b00 */
[----:B--2---:R-:W-:-:S04]  /*0970*/  ISETP.NE.U32.AND P0, PT, R4, RZ, PT ;  /* 0x000000ff0400720c */ /* 0x004fc80003f05070 */
[----:B------:R-:W-:-:S13]  /*0980*/  ISETP.NE.AND.EX P0, PT, R5, RZ, PT, P0 ;  /* 0x000000ff0500720c */ /* 0x000fda0003f05300 */
[----:B------:R-:W-:Y:S05]  /*0990*/  @!P0 BRA `(.L_x_4) ;  /* 0x00000000000c8947 */ /* 0x000fea0003800000 */
[----:B------:R-:W2:Y:S02]  /*09a0*/  LD.E R4, desc[UR22][R4.64] ;  /* 0x0000001604047980 */ /* 0x000ea4000c101900 */
[----:B--2---:R-:W-:Y:S01]  /*09b0*/  R2UR UR25, R4 ;  /* 0x00000000041972ca */ /* 0x004fe200000e0000 */
[----:B------:R-:W-:-:S14]  /*09c0*/  BRA `(.L_x_5) ;  /* 0x0000000000247947 */ /* 0x000fdc0003800000 */
.L_x_4:
[----:B------:R-:W-:Y:S02]  /*09d0*/  ULDC.64 UR4, c[0x0][0x588] ;  /* 0x0001620000047ab9 */ /* 0x000fe40000000a00 */
[----:B------:R-:W-:-:S04]  /*09e0*/  ISETP.NE.U32.AND P0, PT, RZ, UR4, PT ;  /* 0x00000004ff007c0c */ /* 0x000fc8000bf05070 */
[----:B------:R-:W-:-:S13]  /*09f0*/  ISETP.NE.AND.EX P0, PT, RZ, UR5, PT, P0 ;  /* 0x00000005ff007c0c */ /* 0x000fda000bf05300 */
[----:B------:R-:W-:Y:S05]  /*0a00*/  @!P0 BRA `(.L_x_6) ;  /* 0x0000000000108947 */ /* 0x000fea0003800000 */
[----:B------:R-:W0:Y:S02]  /*0a10*/  LDC.64 R4, c[0x0][0x588] ;  /* 0x00016200ff047b82 */ /* 0x000e240000000a00 */
[----:B0-----:R-:W2:Y:S02]  /*0a20*/  LDG.E R4, desc[UR22][R4.64] ;  /* 0x0000001604047981 */ /* 0x001ea4000c1e1900 */
[----:B--2---:R-:W-:Y:S01]  /*0a30*/  R2UR UR25, R4 ;  /* 0x00000000041972ca */ /* 0x004fe200000e0000 */
[----:B------:R-:W-:-:S14]  /*0a40*/  BRA `(.L_x_5) ;  /* 0x0000000000047947 */ /* 0x000fdc0003800000 */
.L_x_6:
[----:B------:R-:W-:-:S05]  /*0a50*/  ULDC UR25, c[0x0][0x580] ;  /* 0x0001600000197ab9 */ /* 0x000fca0000000800 */
.L_x_5:
[----:B------:R-:W-:Y:S02]  /*0a60*/  ULDC.64 UR4, c[0x0][0x5a0] ;  /* 0x0001680000047ab9 */ /* 0x000fe40000000a00 */
[----:B------:R-:W-:-:S04]  /*0a70*/  ISETP.NE.U32.AND P0, PT, RZ, UR4, PT ;  /* 0x00000004ff007c0c */ /* 0x000fc8000bf05070 */
[----:B------:R-:W-:-:S13]  /*0a80*/  ISETP.NE.AND.EX P0, PT, RZ, UR5, PT, P0 ;  /* 0x00000005ff007c0c */ /* 0x000fda000bf05300 */
[----:B------:R-:W-:Y:S05]  /*0a90*/  @!P0 BRA `(.L_x_7) ;  /* 0x0000000000208947 */ /* 0x000fea0003800000 */
        /* <DEDUP_REMOVED lines=8> */
.L_x_7:
        /* <DEDUP_REMOVED lines=8> */
.L_x_9:
[----:B------:R-:W-:-:S05]  /*0ba0*/  ULDC UR26, c[0x0][0x584] ;  /* 0x00016100001a7ab9 */ /* 0x000fca0000000800 */
.L_x_8:
[----:B------:R-:W0:Y:S01]  /*0bb0*/  LDC R0, c[0x0][0x65c] ;  /* 0x00019700ff007b82 */ /* 0x000e220000000800 */
[----:B------:R-:W1:Y:S01]  /*0bc0*/  S2R R12, SR_CTAID.Y ;  /* 0x00000000000c7919 */ /* 0x000e620000002600 */
[----:B------:R-:W-:Y:S01]  /*0bd0*/  IMAD.MOV.U32 R5, RZ, RZ, RZ ;  /* 0x000000ffff057224 */ /* 0x000fe200078e00ff */
[----:B------:R-:W-:Y:S01]  /*0be0*/  UISETP.NE.AND UP0, UPT, UR14, 0x2, UPT ;  /* 0x000000020e00788c */ /* 0x000fe2000bf05270 */
[----:B------:R-:W2:Y:S01]  /*0bf0*/  S2R R4, SR_CTAID.X ;  /* 0x0000000000047919 */ /* 0x000ea20000002500 */
[----:B------:R-:W-:Y:S01]  /*0c00*/  ULDC UR7, c[0x0][0x28c] ;  /* 0x0000a30000077ab9 */ /* 0x000fe20000000800 */
[----:B------:R-:W-:Y:S01]  /*0c10*/  UMOV UR5, URZ ;  /* 0x0000003f00057c82 */ /* 0x000fe20008000000 */
[----:B------:R-:W-:Y:S02]  /*0c20*/  UIADD3 UR7, UR7, 0x1f, URZ ;  /* 0x0000001f07077890 */ /* 0x000fe4000fffe03f */
[----:B------:R-:W-:Y:S01]  /*0c30*/  PLOP3.LUT P0, PT, PT, PT, UP0, 0x80, 0x0 ;  /* 0x000000000000781c */ /* 0x000fe20003f0f008 */
[----:B------:R-:W-:Y:S01]  /*0c40*/  UMOV UR4, URZ ;  /* 0x0000003f00047c82 */ /* 0x000fe20008000000 */
[----:B------:R-:W-:Y:S01]  /*0c50*/  ULDC.64 UR18, c[0x0][0x650] ;  /* 0x0001940000127ab9 */ /* 0x000fe20000000a00 */
[----:B------:R-:W-:-:S04]  /*0c60*/  USHF.R.S32.HI UR10, URZ, 0x1f, UR7 ;  /* 0x0000001f3f0a7899 */ /* 0x000fc80008011407 */
[----:B------:R-:W-:-:S04]  /*0c70*/  ULEA.HI UR10, UR10, UR7, URZ, 0x5 ;  /* 0x000000070a0a7291 */ /* 0x000fc8000f8f283f */
[----:B------:R-:W-:Y:S01]  /*0c80*/  USHF.R.S32.HI UR14, URZ, 0x5, UR10 ;  /* 0x000000053f0e7899 */ /* 0x000fe2000801140a */
[----:B0-----:R-:W-:-:S13]  /*0c90*/  ISETP.NE.AND P2, PT, R0, 0x1, PT ;  /* 0x000000010000780c */ /* 0x001fda0003f45270 */
[----:B------:R-:W2:Y:S01]  /*0ca0*/  @P2 LDC R9, c[0x0][0x10] ;  /* 0x00000400ff092b82 */ /* 0x000ea20000000800 */
[----:B-1----:R-:W-:Y:S02]  /*0cb0*/  @P2 IMAD.MOV.U32 R6, RZ, RZ, R12 ;  /* 0x000000ffff062224 */ /* 0x002fe400078e000c */
[----:B------:R-:W-:-:S05]  /*0cc0*/  @P2 IMAD.MOV.U32 R7, RZ, RZ, RZ ;  /* 0x000000ffff072224 */ /* 0x000fca00078e00ff */
[----:B------:R-:W0:Y:S01]  /*0cd0*/  @!P2 LDC R11, c[0x0][0xc] ;  /* 0x00000300ff0bab82 */ /* 0x000e220000000800 */
[----:B------:R-:W-:Y:S01]  /*0ce0*/  ULDC UR8, c[0x0][0xc] ;  /* 0x0000030000087ab9 */ /* 0x000fe20000000800 */
[----:B------:R-:W-:Y:S01]  /*0cf0*/  ULDC UR9, c[0x0][0x10] ;  /* 0x0000040000097ab9 */ /* 0x000fe20000000800 */
[----:B------:R-:W-:Y:S01]  /*0d00*/  ULDC UR7, c[0x0][0x14] ;  /* 0x0000050000077ab9 */ /* 0x000fe20000000800 */
[----:B------:R-:W-:-:S04]  /*0d10*/  UIMAD.WIDE.U32 UR8, UR8, UR9, URZ ;  /* 0x00000009080872a5 */ /* 0x000fc8000f8e003f */
[----:B------:R-:W-:Y:S02]  /*0d20*/  UIMAD.WIDE.U32 UR20, UR8, UR7, URZ ;  /* 0x00000007081472a5 */ /* 0x000fe4000f8e003f */
[----:B------:R-:W-:-:S04]  /*0d30*/  UIMAD UR15, UR9, UR7, URZ ;  /* 0x00000007090f72a4 */ /* 0x000fc8000f8e023f */
[----:B------:R-:W-:Y:S01]  /*0d40*/  UIADD3 UR15, UR21, UR15, URZ ;  /* 0x0000000f150f7290 */ /* 0x000fe2000fffe03f */
[----:B--2---:R-:W-:-:S04]  /*0d50*/  @P2 IMAD.WIDE.U32 R8, R4, R9, R6 ;  /* 0x0000000904082225 */ /* 0x004fc800078e0006 */
[----:B------:R-:W-:Y:S02]  /*0d60*/  @P2 IMAD.MOV.U32 R13, RZ, RZ, R8 ;  /* 0x000000ffff0d2224 */ /* 0x000fe400078e0008 */
[----:B0-----:R-:W-:-:S04]  /*0d70*/  @!P2 IMAD.WIDE.U32 R6, R11, R12, R4 ;  /* 0x0000000c0b06a225 */ /* 0x001fc800078e0004 */
[----:B------:R-:W-:Y:S02]  /*0d80*/  @P2 IMAD.MOV.U32 R11, RZ, RZ, RZ ;  /* 0x000000ffff0b2224 */ /* 0x000fe400078e00ff */
[----:B------:R-:W-:Y:S02]  /*0d90*/  @!P2 IMAD.MOV.U32 R13, RZ, RZ, R6 ;  /* 0x000000ffff0da224 */ /* 0x000fe400078e0006 */
[----:B------:R-:W-:Y:S02]  /*0da0*/  @P2 IMAD.IADD R10, R9, 0x1, R11 ;  /* 0x00000001090a2824 */ /* 0x000fe400078e020b */
[----:B------:R-:W-:Y:S01]  /*0db0*/  @!P2 IMAD.MOV.U32 R10, RZ, RZ, R7 ;  /* 0x000000ffff0aa224 */ /* 0x000fe200078e0007 */
[----:B------:R0:W-:Y:S01]  /*0dc0*/  STL [R1+0x80], R13 ;  /* 0x0000800d01007387 */ /* 0x0001e20000100800 */
[----:B------:R-:W-:Y:S02]  /*0dd0*/  IMAD.MOV.U32 R18, RZ, RZ, R13 ;  /* 0x000000ffff127224 */ /* 0x000fe400078e000d */
[----:B------:R-:W-:Y:S01]  /*0de0*/  IMAD.MOV.U32 R19, RZ, RZ, R10 ;  /* 0x000000ffff137224 */ /* 0x000fe200078e000a */
[----:B------:R0:W-:Y:S01]  /*0df0*/  STL [R1+0x7c], R10 ;  /* 0x00007c0a01007387 */ /* 0x0001e20000100800 */
[----:B------:R-:W-:Y:S05]  /*0e00*/  @P0 BRA `(.L_x_10) ;  /* 0x0000000000280947 */ /* 0x000fea0003800000 */
[----:B------:R-:W-:Y:S01]  /*0e10*/  IADD3 R18, P0, R18, UR20, RZ ;  /* 0x0000001412127c10 */ /* 0x000fe2000ff1e0ff */
[----:B------:R-:W-:Y:S02]  /*0e20*/  UISETP.GE.U32.AND UP0, UPT, UR14, 0x16, UPT ;  /* 0x000000160e00788c */ /* 0x000fe4000bf06070 */
[----:B------:R-:W-:Y:S01]  /*0e30*/  UIMAD.WIDE.U32 UR4, UR14, -0x45d1745d, URZ ;  /* 0xba2e8ba30e0478a5 */ /* 0x000fe2000f8e003f */
[----:B------:R-:W-:Y:S01]  /*0e40*/  IADD3.X R19, R19, UR15, RZ, P0, !PT ;  /* 0x0000000f13137c10 */ /* 0x000fe200087fe4ff */
[----:B------:R1:W-:Y:S02]  /*0e50*/  STL [R1+0x80], R18 ;  /* 0x0000801201007387 */ /* 0x0003e40000100800 */
[----:B------:R-:W-:Y:S02]  /*0e60*/  USHF.R.U32.HI UR5, URZ, 0x4, UR5 ;  /* 0x000000043f057899 */ /* 0x000fe40008011605 */
[----:B------:R1:W-:Y:S01]  /*0e70*/  STL [R1+0x7c], R19 ;  /* 0x00007c1301007387 */ /* 0x0003e20000100800 */
[----:B------:R-:W-:-:S02]  /*0e80*/  UMOV UR4, URZ ;  /* 0x0000003f00047c82 */ /* 0x000fc40008000000 */
[----:B------:R-:W-:Y:S02]  /*0e90*/  @UP0 ULOP3.LUT UR4, UR5, 0x1, URZ, 0xc0, !UPT ;  /* 0x0000000105040892 */ /* 0x000fe4000f8ec03f */
[----:B------:R-:W-:-:S12]  /*0ea0*/  UIMAD UR5, UR5, -0x16, UR14 ;  /* 0xffffffea050578a4 */ /* 0x000fd8000f8e020e */
.L_x_10:
[----:B------:R-:W-:Y:S01]  /*0eb0*/  IMAD.MOV.U32 R8, RZ, RZ, -0x1 ;  /* 0xffffffffff087424 */ /* 0x000fe200078e00ff */
[----:B------:R-:W-:Y:S01]  /*0ec0*/  ISETP.GE.U32.AND P0, PT, R18, UR18, PT ;  /* 0x0000001212007c0c */ /* 0x000fe2000bf06070 */
[----:B------:R-:W-:Y:S01]  /*0ed0*/  IMAD.MOV.U32 R6, RZ, RZ, -0x1 ;  /* 0xffffffffff067424 */ /* 0x000fe200078e00ff */
[----:B------:R-:W-:Y:S01]  /*0ee0*/  PRMT R0, RZ, 0x7610, R0 ;  /* 0x00007610ff007816 */ /* 0x000fe20000000000 */
[----:B------:R-:W-:Y:S01]  /*0ef0*/  IMAD.MOV.U32 R7, RZ, RZ, -0x1 ;  /* 0xffffffffff077424 */ /* 0x000fe200078e00ff */
[----:B------:R2:W-:Y:S01]  /*0f00*/  STL [R1+0x84], R8 ;  /* 0x0000840801007387 */ /* 0x0005e20000100800 */
[----:B------:R-:W-:-:S03]  /*0f10*/  ISETP.GE.U32.AND.EX P0, PT, R19, UR19, PT, P0 ;  /* 0x0000001313007c0c */ /* 0x000fc6000bf06100 */
[----:B------:R2:W-:Y:S04]  /*0f20*/  STL [R1+0x78], R6 ;  /* 0x0000780601007387 */ /* 0x0005e80000100800 */
[----:B------:R2:W-:Y:S06]  /*0f30*/  STL [R1+0x88], R7 ;  /* 0x0000880701007387 */ /* 0x0005ec0000100800 */
[----:B------:R-:W-:Y:S05]  /*0f40*/  @P0 BRA `(.L_x_11) ;  /* 0x0000000400680947 */ /* 0x000fea0003800000 */
[----:B------:R-:W3:Y:S01]  /*0f50*/  LDC.64 R14, c[0x0][0x628] ;  /* 0x00018a00ff0e7b82 */ /* 0x000ee20000000a00 */
[----:B--2---:R-:W-:Y:S02]  /*0f60*/  IMAD.MOV.U32 R6, RZ, RZ, R18 ;  /* 0x000000ffff067224 */ /* 0x004fe400078e0012 */
[----:B------:R-:W-:-:S05]  /*0f70*/  IMAD.MOV.U32 R7, RZ, RZ, R19 ;  /* 0x000000ffff077224 */ /* 0x000fca00078e0013 */
[----:B------:R-:W2:Y:S08]  /*0f80*/  LDC R0, c[0x0][0x630] ;  /* 0x00018c00ff007b82 */ /* 0x000eb00000000800 */
[----:B------:R-:W4:Y:S01]  /*0f90*/  LDC.64 R16, c[0x0][0x620] ;  /* 0x00018800ff107b82 */ /* 0x000f220000000a00 */
[----:B---3--:R-:W-:-:S04]  /*0fa0*/  ISETP.NE.U32.AND P0, PT, R14, RZ, PT ;  /* 0x000000ff0e00720c */ /* 0x008fc80003f05070 */
[----:B------:R-:W-:-:S13]  /*0fb0*/  ISETP.NE.AND.EX P0, PT, R15, RZ, PT, P0 ;  /* 0x000000ff0f00720c */ /* 0x000fda0003f05300 */
[----:B--2-4-:R-:W-:Y:S05]  /*0fc0*/  @!P0 BRA `(.L_x_12) ;  /* 0x0000000000288947 */ /* 0x014fea0003800000 */
[----:B------:R-:W2:Y:S02]  /*0fd0*/  LDC R11, c[0x0][0x634] ;  /* 0x00018d00ff0b7b82 */ /* 0x000ea40000000800 */
[----:B--2---:R-:W-:-:S05]  /*0fe0*/  IADD3 R11, P0, R18, R11, RZ ;  /* 0x0000000b120b7210 */ /* 0x004fca0007f1e0ff */
[----:B0-----:R-:W-:-:S04]  /*0ff0*/  IMAD.X R13, RZ, RZ, R19, P0 ;  /* 0x000000ffff0d7224 */ /* 0x001fc800000e0613 */
[----:B------:R-:W-:-:S04]  /*1000*/  IMAD.WIDE.U32 R6, R13, R14, RZ ;  /* 0x0000000e0d067225 */ /* 0x000fc800078e00ff */
[----:B------:R-:W-:-:S04]  /*1010*/  IMAD.WIDE.U32 R8, P0, R11, R15, R6 ;  /* 0x0000000f0b087225 */ /* 0x000fc80007800006 */
[----:B------:R-:W-:-:S04]  /*1020*/  IMAD.WIDE.U32 R6, R11, R14, RZ ;  /* 0x0000000e0b067225 */ /* 0x000fc800078e00ff */
[----:B------:R-:W-:Y:S01]  /*1030*/  IMAD.X R11, RZ, RZ, RZ, P0 ;  /* 0x000000ffff0b7224 */ /* 0x000fe200000e06ff */
[----:B------:R-:W-:Y:S01]  /*1040*/  IADD3 RZ, P0, R7, R8, RZ ;  /* 0x0000000807ff7210 */ /* 0x000fe20007f1e0ff */
[----:B------:R-:W-:-:S04]  /*1050*/  IMAD.MOV.U32 R10, RZ, RZ, R9 ;  /* 0x000000ffff0a7224 */ /* 0x000fc800078e0009 */
[----:B------:R-:W-:-:S08]  /*1060*/  IMAD.WIDE.U32.X R6, R13, R15, R10, P0 ;  /* 0x0000000f0d067225 */ /* 0x000fd000000e040a */
.L_x_12:
[-CC-:B------:R-:W-:Y:S01]  /*1070*/  SHF.R.U64 R25, R6, R0.reuse, R7.reuse ;  /* 0x0000000006197219 */ /* 0x180fe20000001207 */
[----:B0-----:R-:W0:Y:S01]  /*1080*/  LDC R10, c[0x0][0x618] ;  /* 0x00018600ff0a7b82 */ /* 0x001e220000000800 */
[----:B------:R-:W-:Y:S01]  /*1090*/  SHF.R.U32.HI R5, RZ, R0, R7 ;  /* 0x00000000ff057219 */ /* 0x000fe20000011607 */
[----:B------:R-:W-:Y:S01]  /*10a0*/  IMAD.MOV.U32 R6, RZ, RZ, R18 ;  /* 0x000000ffff067224 */ /* 0x000fe200078e0012 */
[----:B------:R-:W-:Y:S01]  /*10b0*/  IADD3 R9, P0, RZ, -R25, RZ ;  /* 0x80000019ff097210 */ /* 0x000fe20007f1e0ff */
[----:B------:R-:W-:Y:S01]  /*10c0*/  IMAD.MOV.U32 R7, RZ, RZ, R19 ;  /* 0x000000ffff077224 */ /* 0x000fe200078e0013 */
[----:B------:R-:W-:Y:S01]  /*10d0*/  I2FP.F32.U32 R0, R4 ;  /* 0x0000000400007245 */ /* 0x000fe20000201000 */
[----:B------:R-:W-:Y:S02]  /*10e0*/  ULDC UR7, c[0x0][0x150] ;  /* 0x0000540000077ab9 */ /* 0x000fe40000000800 */
[----:B------:R-:W2:Y:S01]  /*10f0*/  LDC.64 R22, c[0x0][0x640] ;  /* 0x00019000ff167b82 */ /* 0x000ea20000000a00 */
[----:B------:R-:W-:-:S02]  /*1100*/  IMAD.X R11, RZ, RZ, ~R5, P0 ;  /* 0x000000ffff0b7224 */ /* 0x000fc400000e0e05 */
[----:B------:R-:W-:Y:S01]  /*1110*/  FMUL R0, R0, UR7 ;  /* 0x0000000700007c20 */ /* 0x000fe20008400000 */
[----:B------:R-:W-:Y:S01]  /*1120*/  IMAD.WIDE.U32 R6, R9, R16, R6 ;  /* 0x0000001009067225 */ /* 0x000fe200078e0006 */
[----:B------:R-:W-:-:S03]  /*1130*/  ULDC UR7, c[0x0][0x154] ;  /* 0x0000550000077ab9 */ /* 0x000fc60000000800 */
[----:B------:R-:W-:Y:S01]  /*1140*/  IMAD R8, R11, R16, RZ ;  /* 0x000000100b087224 */ /* 0x000fe200078e02ff */
[----:B------:R-:W3:Y:S01]  /*1150*/  LDC R5, c[0x0][0x144] ;  /* 0x00005100ff057b82 */ /* 0x000ee20000000800 */
[----:B------:R-:W4:Y:S02]  /*1160*/  F2I.U32.TRUNC.NTZ R0, R0 ;  /* 0x0000000000007305 */ /* 0x000f24000020f000 */
[----:B------:R-:W-:-:S04]  /*1170*/  IMAD R9, R9, R17, R8 ;  /* 0x0000001109097224 */ /* 0x000fc800078e0208 */
[----:B------:R-:W-:Y:S01]  /*1180*/  IMAD.IADD R7, R7, 0x1, R9 ;  /* 0x0000000107077824 */ /* 0x000fe200078e0209 */
[----:B------:R-:W5:Y:S01]  /*1190*/  LDC R16, c[0x0][0x608] ;  /* 0x00018200ff107b82 */ /* 0x000f620000000800 */
[----:B------:R-:W-:-:S03]  /*11a0*/  IMAD.MOV.U32 R9, RZ, RZ, -0x1 ;  /* 0xffffffffff097424 */ /* 0x000fc600078e00ff */
[--C-:B0-----:R-:W-:Y:S02]  /*11b0*/  SHF.R.U64 R14, R6, R10, R7.reuse ;  /* 0x0000000a060e7219 */ /* 0x101fe40000001207 */
[----:B------:R-:W-:Y:S02]  /*11c0*/  I2FP.F32.U32 R6, R12 ;  /* 0x0000000c00067245 */ /* 0x000fe40000201000 */
[----:B------:R-:W0:Y:S01]  /*11d0*/  LDC R20, c[0x0][0x658] ;  /* 0x00019600ff147b82 */ /* 0x000e220000000800 */
[----:B--2---:R-:W-:Y:S01]  /*11e0*/  ISETP.NE.U32.AND P0, PT, R22, RZ, PT ;  /* 0x000000ff1600720c */ /* 0x004fe20003f05070 */
[----:B----4-:R-:W-:Y:S02]  /*11f0*/  IMAD.MOV R8, RZ, RZ, -R0 ;  /* 0x000000ffff087224 */ /* 0x010fe400078e0a00 */
[----:B------:R-:W-:Y:S01]  /*1200*/  FMUL R6, R6, UR7 ;  /* 0x0000000706067c20 */ /* 0x000fe20008400000 */
[----:B------:R-:W-:Y:S02]  /*1210*/  SHF.R.U32.HI R7, RZ, R10, R7 ;  /* 0x0000000aff077219 */ /* 0x000fe40000011607 */
[----:B------:R-:W-:Y:S01]  /*1220*/  ISETP.NE.AND.EX P0, PT, R23, RZ, PT, P0 ;  /* 0x000000ff1700720c */ /* 0x000fe20003f05300 */
[----:B------:R2:W4:Y:S01]  /*1230*/  F2I.U32.TRUNC.NTZ R13, R6 ;  /* 0x00000006000d7305 */ /* 0x000522000020f000 */
[----:B------:R-:W2:Y:S01]  /*1240*/  LDC R15, c[0x0][0x148] ;  /* 0x00005200ff0f7b82 */ /* 0x000ea20000000800 */
[----:B---3--:R-:W-:-:S07]  /*1250*/  IMAD R0, R5, R8, R4 ;  /* 0x0000000805007224 */ /* 0x008fce00078e0204 */
[----:B-1----:R-:W1:Y:S01]  /*1260*/  LDC R18, c[0x0][0x600] ;  /* 0x00018000ff127b82 */ /* 0x002e620000000800 */
[-CC-:B-----5:R-:W-:Y:S02]  /*1270*/  SHF.R.U64 R26, R14, R16.reuse, R7.reuse ;  /* 0x000000100e1a7219 */ /* 0x1a0fe40000001207 */
[----:B------:R-:W-:Y:S01]  /*1280*/  SHF.R.U32.HI R5, RZ, R16, R7 ;  /* 0x00000010ff057219 */ /* 0x000fe20000011607 */
[----:B------:R-:W-:-:S04]  /*1290*/  IMAD.MOV.U32 R7, RZ, RZ, 0x1 ;  /* 0x00000001ff077424 */ /* 0x000fc800078e00ff */
[----:B------:R-:W3:Y:S01]  /*12a0*/  LDC R19, c[0x0][0x648] ;  /* 0x00019200ff137b82 */ /* 0x000ee20000000800 */
[-C--:B0-----:R-:W-:Y:S02]  /*12b0*/  SHF.L.U32 R4, R9, R20.reuse, RZ ;  /* 0x0000001409047219 */ /* 0x081fe400000006ff */
[--C-:B------:R-:W-:Y:S02]  /*12c0*/  SHF.R.U64 R16, R26, R20, R5.reuse ;  /* 0x000000141a107219 */ /* 0x100fe40000001205 */
[----:B------:R-:W-:Y:S02]  /*12d0*/  LOP3.LUT R11, RZ, R4, RZ, 0x33, !PT ;  /* 0x00000004ff0b7212 */ /* 0x000fe400078e33ff */
[-C--:B------:R-:W-:Y:S01]  /*12e0*/  SHF.R.U32.HI R5, RZ, R20.reuse, R5 ;  /* 0x00000014ff057219 */ /* 0x080fe20000011605 */
[----:B------:R-:W0:Y:S01]  /*12f0*/  LDC R21, c[0x0][0x638] ;  /* 0x00018e00ff157b82 */ /* 0x000e220000000800 */
[----:B------:R-:W-:Y:S01]  /*1300*/  SHF.L.U32 R10, R7, R20, RZ ;  /* 0x00000014070a7219 */ /* 0x000fe200000006ff */
[----:B------:R-:W-:-:S06]  /*1310*/  IMAD.MOV.U32 R4, RZ, RZ, R16 ;  /* 0x000000ffff047224 */ /* 0x000fcc00078e0010 */
[----:B------:R-:W0:Y:S01]  /*1320*/  LDC R24, c[0x0][0x610] ;  /* 0x00018400ff187b82 */ /* 0x000e220000000800 */
[----:B--2-4-:R-:W-:Y:S05]  /*1330*/  @!P0 BRA `(.L_x_13) ;  /* 0x0000000000288947 */ /* 0x014fea0003800000 */
[----:B------:R-:W2:Y:S02]  /*1340*/  LDC R9, c[0x0][0x64c] ;  /* 0x00019300ff097b82 */ /* 0x000ea40000000800 */
[----:B--2---:R-:W-:-:S05]  /*1350*/  IADD3 R9, P0, R16, R9, RZ ;  /* 0x0000000910097210 */ /* 0x004fca0007f1e0ff */
[----:B------:R-:W-:-:S04]  /*1360*/  IMAD.X R17, RZ, RZ, R5, P0 ;  /* 0x000000ffff117224 */ /* 0x000fc800000e0605 */
[----:B------:R-:W-:-:S04]  /*1370*/  IMAD.WIDE.U32 R4, R17, R22, RZ ;  /* 0x0000001611047225 */ /* 0x000fc800078e00ff */
[----:B------:R-:W-:-:S04]  /*1380*/  IMAD.WIDE.U32 R6, P0, R9, R23, R4 ;  /* 0x0000001709067225 */ /* 0x000fc80007800004 */
[----:B------:R-:W-:-:S04]  /*1390*/  IMAD.WIDE.U32 R4, R9, R22, RZ ;  /* 0x0000001609047225 */ /* 0x000fc800078e00ff */
[----:B------:R-:W-:Y:S01]  /*13a0*/  IMAD.X R9, RZ, RZ, RZ, P0 ;  /* 0x000000ffff097224 */ /* 0x000fe200000e06ff */
[----:B------:R-:W-:Y:S01]  /*13b0*/  IADD3 RZ, P0, R5, R6, RZ ;  /* 0x0000000605ff7210 */ /* 0x000fe20007f1e0ff */
[----:B------:R-:W-:-:S04]  /*13c0*/  IMAD.MOV.U32 R8, RZ, RZ, R7 ;  /* 0x000000ffff087224 */ /* 0x000fc800078e0007 */
[----:B------:R-:W-:-:S08]  /*13d0*/  IMAD.WIDE.U32.X R4, R17, R23, R8, P0 ;  /* 0x0000001711047225 */ /* 0x000fd000000e0408 */
.L_x_13:
[----:B---3--:R-:W-:Y:S01]  /*13e0*/  SHF.R.U64 R4, R4, R19, R5 ;  /* 0x0000001304047219 */ /* 0x008fe20000001205 */
[----:B-1----:R-:W-:Y:S01]  /*13f0*/  VIADD R5, R18, 0xffffffff ;  /* 0xffffffff12057836 */ /* 0x002fe20000000000 */
[----:B------:R-:W-:Y:S01]  /*1400*/  LOP3.LUT R11, R26, R11, RZ, 0xc0, !PT ;  /* 0x0000000b1a0b7212 */ /* 0x000fe200078ec0ff */
[----:B------:R-:W-:Y:S02]  /*1410*/  IMAD.MOV R13, RZ, RZ, -R13 ;  /* 0x000000ffff0d7224 */ /* 0x000fe400078e0a0d */
[----:B------:R-:W-:Y:S01]  /*1420*/  IMAD.MOV R6, RZ, RZ, -R4 ;  /* 0x000000ffff067224 */ /* 0x000fe200078e0a04 */
[----:B------:R-:W-:Y:S01]  /*1430*/  LOP3.LUT R14, R14, R5, RZ, 0xc0, !PT ;  /* 0x000000050e0e7212 */ /* 0x000fe200078ec0ff */
[----:B------:R-:W-:Y:S02]  /*1440*/  @P2 IMAD R0, R15, R13, R12 ;  /* 0x0000000d0f002224 */ /* 0x000fe400078e020c */
[----:B------:R-:W-:Y:S02]  /*1450*/  IMAD R11, R10, R4, R11 ;  /* 0x000000040a0b7224 */ /* 0x000fe400078e020b */
[----:B0-----:R-:W-:-:S02]  /*1460*/  IMAD R5, R6, R21, R16 ;  /* 0x0000001506057224 */ /* 0x001fc400078e0210 */
[----:B------:R-:W-:Y:S02]  /*1470*/  IMAD R4, R11, R24, R0 ;  /* 0x000000180b047224 */ /* 0x000fe400078e0200 */
[----:B------:R-:W-:Y:S02]  /*1480*/  IMAD R5, R5, R18, R14 ;  /* 0x0000001205057224 */ /* 0x000fe400078e020e */
[----:B------:R-:W-:-:S03]  /*1490*/  IMAD.MOV.U32 R0, RZ, RZ, 0x1 ;  /* 0x00000001ff007424 */ /* 0x000fc600078e00ff */
[----:B------:R-:W-:Y:S02]  /*14a0*/  SEL R6, R5, R4, !P2 ;  /* 0x0000000405067207 */ /* 0x000fe40005000000 */
[----:B------:R-:W-:-:S03]  /*14b0*/  SEL R4, R4, R5, !P2 ;  /* 0x0000000504047207 */ /* 0x000fc60005000000 */
[----:B------:R3:W-:Y:S04]  /*14c0*/  STL [R1+0x88], R6 ;  /* 0x0000880601007387 */ /* 0x0007e80000100800 */
[----:B------:R3:W-:Y:S04]  /*14d0*/  STL [R1+0x78], R25 ;  /* 0x0000781901007387 */ /* 0x0007e80000100800 */
[----:B------:R3:W-:Y:S02]  /*14e0*/  STL [R1+0x84], R4 ;  /* 0x0000840401007387 */ /* 0x0007e40000100800 */
.L_x_11:
[----:B------:R-:W-:Y:S05]  /*14f0*/  @!P1 BRA `(.L_x_14) ;  /* 0x000000d8009c9947 */ /* 0x000fea0003800000 */
[----:B------:R-:W-:-:S06]  /*1500*/  UISETP.GT.U32.AND UP0, UPT, UR12, 0x1, UPT ;  /* 0x000000010c00788c */ /* 0x000fcc000bf04070 */
[----:B------:R-:W-:-:S13]  /*1510*/  PLOP3.LUT P0, PT, PT, PT, UP0, 0x80, 0x0 ;  /* 0x000000000000781c */ /* 0x000fda0003f0f008 */
[----:B------:R-:W-:Y:S05]  /*1520*/  @P0 EXIT ;  /* 0x000000000000094d */ /* 0x000fea0003800000 */
.L_x_15:
[----:B------:R-:W-:-:S08]  /*1530*/  NOP ;  /* 0x0000000000007918 */ /* 0x000fd00000000000 */
[----:B------:R-:W4:Y:S02]  /*1540*/  USETMAXREG.TRY_ALLOC.CTAPOOL UP0, 0xe8 ;  /* 0x000000e8000079c8 */ /* 0x000f240008000600 */
[----:B----4-:R-:W-:-:S13]  /*1550*/  PLOP3.LUT P0, PT, PT, PT, UP0, 0x80, 0x0 ;  /* 0x000000000000781c */ /* 0x010fda0003f0f008 */
[----:B------:R-:W-:Y:S05]  /*1560*/  @!P0 BRA `(.L_x_15) ;  /* 0xfffffffc00f08947 */ /* 0x000fea000383ffff */
[----:B------:R-:W-:-:S13]  /*1570*/  LOP3.LUT P0, RZ, R0, 0xff, RZ, 0xc0, !PT ;  /* 0x000000ff00ff7812 */ /* 0x000fda000780c0ff */
[----:B------:R-:W-:Y:S05]  /*1580*/  @!P0 EXIT ;  /* 0x000000000000894d */ /* 0x000fea0003800000 */
[----:B------:R-:W4:Y:S01]  /*1590*/  S2UR UR6, SR_CgaCtaId ;  /* 0x00000000000679c3 */ /* 0x000f220000008800 */
[----:B------:R-:W-:Y:S01]  /*15a0*/  SHF.R.S32.HI R0, RZ, 0x1f, R3 ;  /* 0x0000001fff007819 */ /* 0x000fe20000011403 */
[----:B------:R-:W-:Y:S01]  /*15b0*/  UIADD3 UR7, UR17, -0x1, URZ ;  /* 0xffffffff11077890 */ /* 0x000fe2000fffe03f */
[----:B------:R-:W-:Y:S02]  /*15c0*/  UMOV UR12, 0x400 ;  /* 0x00000400000c7882 */ /* 0x000fe40000000000 */
[CC--:B------:R-:W-:Y:S01]  /*15d0*/  LEA.HI R2, R0.reuse, R3.reuse, RZ, 0x2 ;  /* 0x0000000300027211 */ /* 0x0c0fe200078f10ff */
[----:B------:R-:W-:Y:S01]  /*15e0*/  UISETP.LT.AND UP0, UPT, UR14, 0x1, UPT ;  /* 0x000000010e00788c */ /* 0x000fe2000bf01270 */
[----:B------:R-:W-:Y:S01]  /*15f0*/  LEA.HI R0, R0, R3, RZ, 0x5 ;  /* 0x0000000300007211 */ /* 0x000fe200078f28ff */
[----:B------:R-:W-:Y:S01]  /*1600*/  ULOP3.LUT UR27, UR13, 0x1, URZ, 0xfc, !UPT ;  /* 0x000000010d1b7892 */ /* 0x000fe2000f8efc3f */
[--C-:B---3--:R-:W-:Y:S01]  /*1610*/  SHF.R.S32.HI R4, RZ, 0x2, R2.reuse ;  /* 0x00000002ff047819 */ /* 0x108fe20000011402 */
[----:B------:R-:W-:Y:S01]  /*1620*/  USEL UR16, UR14, 0x1, UP0 ;  /* 0x000000010e107887 */ /* 0x000fe20008000000 */
[----:B------:R-:W-:Y:S01]  /*1630*/  SHF.R.S32.HI R5, RZ, 0x1f, R2 ;  /* 0x0000001fff057819 */ /* 0x000fe20000011402 */
[----:B------:R-:W-:-:S02]  /*1640*/  UISETP.NE.AND UP0, UPT, UR7, URZ, UPT ;  /* 0x0000003f0700728c */ /* 0x000fc4000bf05270 */
[----:B------:R-:W-:Y:S01]  /*1650*/  USHF.L.U32 UR28, UR14, 0x1, URZ ;  /* 0x000000010e1c7899 */ /* 0x000fe2000800063f */
[----:B------:R-:W-:Y:S01]  /*1660*/  LEA.HI R5, R5, R4, RZ, 0x3 ;  /* 0x0000000405057211 */ /* 0x000fe200078f18ff */
[----:B------:R-:W-:Y:S02]  /*1670*/  UIADD3 UR16, -UR16, UR14, URZ ;  /* 0x0000000e10107290 */ /* 0x000fe4000fffe13f */
[----:B------:R-:W-:Y:S01]  /*1680*/  USEL UR30, URZ, 0x1, UP0 ;  /* 0x000000013f1e7887 */ /* 0x000fe20008000000 */
[----:B------:R-:W-:Y:S01]  /*1690*/  LOP3.LUT R5, R5, 0xfffffff8, RZ, 0xc0, !PT ;  /* 0xfffffff805057812 */ /* 0x000fe200078ec0ff */
[----:B----4-:R-:W-:-:S04]  /*16a0*/  ULEA UR12, UR6, UR12, 0x18 ;  /* 0x0000000c060c7291 */ /* 0x010fc8000f8ec03f */
[----:B------:R-:W-:Y:S01]  /*16b0*/  IMAD.IADD R2, R4, 0x1, -R5 ;  /* 0x0000000104027824 */ /* 0x000fe200078e0a05 */
[----:B------:R-:W-:Y:S01]  /*16c0*/  USHF.L.U32 UR6, UR7, 0x3, URZ ;  /* 0x0000000307067899 */ /* 0x000fe2000800063f */
[----:B------:R-:W-:Y:S01]  /*16d0*/  SHF.R.S32.HI R5, RZ, 0x5, R0 ;  /* 0x00000005ff057819 */ /* 0x000fe20000011400 */
[----:B------:R-:W-:Y:S02]  /*16e0*/  UIADD3 UR29, UR12, 0x170, URZ ;  /* 0x000001700c1d7890 */ /* 0x000fe4000fffe03f */
[----:B------:R-:W-:Y:S01]  /*16f0*/  ULOP3.LUT UR6, UR6, 0x8, URZ, 0xc0, !UPT ;  /* 0x0000000806067892 */ /* 0x000fe2000f8ec03f */
[--C-:B------:R-:W-:Y:S01]  /*1700*/  SHF.R.S32.HI R3, RZ, 0x1f, R2.reuse ;  /* 0x0000001fff037819 */ /* 0x100fe20000011402 */
[C-C-:B------:R-:W-:Y:S01]  /*1710*/  IMAD R0, R5.reuse, -0x10, -R2.reuse ;  /* 0xfffffff005007824 */ /* 0x140fe200078e0a02 */
[----:B------:R-:W-:Y:S02]  /*1720*/  ULEA UR17, UR17, UR29, 0x3 ;  /* 0x0000001d11117291 */ /* 0x000fe4000f8e183f */
[----:B------:R-:W-:Y:S01]  /*1730*/  ULOP3.LUT UR31, UR6, 0x8, URZ, 0x3c, !UPT ;  /* 0x00000008061f7892 */ /* 0x000fe2000f8e3c3f */
[----:B------:R-:W-:Y:S01]  /*1740*/  IMAD.WIDE R2, R5, 0x10, R2 ;  /* 0x0000001005027825 */ /* 0x000fe200078e0202 */
[----:B------:R-:W-:-:S03]  /*1750*/  ULOP3.LUT UR18, UR6, 0x18, URZ, 0x3c, !UPT ;  /* 0x0000001806127892 */ /* 0x000fc6000f8e3c3f */
[----:B------:R-:W-:Y:S02]  /*1760*/  ULDC UR6, c[0x0][0x284] ;  /* 0x0000a10000067ab9 */ /* 0x000fe40000000800 */
[----:B------:R-:W-:-:S05]  /*1770*/  VIADD R0, R0, UR6 ;  /* 0x0000000600007c36 */ /* 0x000fca0008000000 */
[----:B------:R3:W-:Y:S04]  /*1780*/  STL [R1+0x8c], R0 ;  /* 0x00008c0001007387 */ /* 0x0007e80000100800 */
[----:B------:R3:W-:Y:S02]  /*1790*/  STL.64 [R1+0x90], R2 ;  /* 0x0000900201007387 */ /* 0x0007e40000100a00 */
.L_x_298:
[----:B---3--:R-:W-:Y:S01]  /*17a0*/  IMAD.U32 R0, RZ, RZ, UR30 ;  /* 0x0000001eff007e24 */ /* 0x008fe2000f8e00ff */
[----:B0-2---:R-:W3:Y:S01]  /*17b0*/  LDC R2, c[0x0][0x28c] ;  /* 0x0000a300ff027b82 */ /* 0x005ee20000000800 */
[----:B------:R-:W-:Y:S01]  /*17c0*/  UMOV UR6, URZ ;  /* 0x0000003f00067c82 */ /* 0x000fe20008000000 */
[----:B------:R-:W-:Y:S02]  /*17d0*/  UMOV UR19, UR5 ;  /* 0x0000000500137c82 */ /* 0x000fe40008000000 */
[----:B------:R-:W-:-:S04]  /*17e0*/  SHF.L.U32 R0, R0, 0x1f, RZ ;  /* 0x0000001f00007819 */ /* 0x000fc800000006ff */
[----:B----4-:R-:W4:Y:S01]  /*17f0*/  SYNCS.PHASECHK.TRANS64.TRYWAIT P0, [UR17+-0x8], R0 ;  /* 0xfffff800ff0075a7 */ /* 0x010f220008000151 */
[----:B---3--:R-:W-:Y:S01]  /*1800*/  ISETP.GE.AND P1, PT, R2, 0x1, PT ;  /* 0x000000010200780c */ /* 0x008fe20003f26270 */
[----:B----4-:R-:W-:-:S12]  /*1810*/  @!P0 BRA `(.L_x_16) ;  /* 0x000000f0007c8947 */ /* 0x010fd80003800000 */
.L_x_338:
[----:B------:R4:W-:Y:S01]  /*1820*/  STL [R1+0x74], RZ ;  /* 0x000074ff01007387 */ /* 0x0009e20000100800 */
[----:B------:R-:W-:Y:S01]  /*1830*/  UMOV UR7, URZ ;  /* 0x0000003f00077c82 */ /* 0x000fe20008000000 */
[----:B------:R-:W-:Y:S01]  /*1840*/  UMOV UR8, URZ ;  /* 0x0000003f00087c82 */ /* 0x000fe20008000000 */
[----:B---3--:R-:W-:Y:S01]  /*1850*/  IMAD.MOV.U32 R0, RZ, RZ, RZ ;  /* 0x000000ffff007224 */ /* 0x008fe200078e00ff */
[----:B------:R4:W-:Y:S01]  /*1860*/  STL [R1+0x70], RZ ;  /* 0x000070ff01007387 */ /* 0x0009e20000100800 */
[----:B------:R-:W-:Y:S02]  /*1870*/  CS2R R2, SRZ ;  /* 0x0000000000027805 */ /* 0x000fe4000001ff00 */
[----:B------:R-:W-:Y:S02]  /*1880*/  CS2R R4, SRZ ;  /* 0x0000000000047805 */ /* 0x000fe4000001ff00 */
[----:B--2---:R-:W-:Y:S01]  /*1890*/  CS2R R6, SRZ ;  /* 0x0000000000067805 */ /* 0x004fe2000001ff00 */
[----:B------:R4:W-:Y:S01]  /*18a0*/  STL [R1+0x6c], RZ ;  /* 0x00006cff01007387 */ /* 0x0009e20000100800 */
[----:B------:R-:W-:-:S02]  /*18b0*/  CS2R R8, SRZ ;  /* 0x0000000000087805 */ /* 0x000fc4000001ff00 */
[----:B0-----:R-:W-:Y:S02]  /*18c0*/  CS2R R10, SRZ ;  /* 0x00000000000a7805 */ /* 0x001fe4000001ff00 */
[----:B------:R-:W-:Y:S01]  /*18d0*/  CS2R R12, SRZ ;  /* 0x00000000000c7805 */ /* 0x000fe2000001ff00 */
[----:B------:R4:W-:Y:S01]  /*18e0*/  STL [R1+0x68], RZ ;  /* 0x000068ff01007387 */ /* 0x0009e20000100800 */
[----:B------:R-:W-:Y:S02]  /*18f0*/  CS2R R14, SRZ ;  /* 0x00000000000e7805 */ /* 0x000fe4000001ff00 */
[----:B------:R-:W-:Y:S02]  /*1900*/  CS2R R16, SRZ ;  /* 0x0000000000107805 */ /* 0x000fe4000001ff00 */
[----:B-1----:R-:W-:Y:S01]  /*1910*/  CS2R R18, SRZ ;  /* 0x0000000000127805 */ /* 0x002fe2000001ff00 */
[----:B------:R4:W-:Y:S01]  /*1920*/  STL [R1+0x64], RZ ;  /* 0x000064ff01007387 */ /* 0x0009e20000100800 */
[----:B------:R-:W-:-:S02]  /*1930*/  CS2R R20, SRZ ;  /* 0x0000000000147805 */ /* 0x000fc4000001ff00 */
[----:B------:R-:W-:Y:S02]  /*1940*/  CS2R R22, SRZ ;  /* 0x0000000000167805 */ /* 0x000fe4000001ff00 */
[----:B------:R-:W-:Y:S01]  /*1950*/  CS2R R152, SRZ ;  /* 0x0000000000987805 */ /* 0x000fe2000001ff00 */
[----:B------:R4:W-:Y:S01]  /*1960*/  STL [R1+0x60], RZ ;  /* 0x000060ff01007387 */ /* 0x0009e20000100800 */
[----:B------:R-:W-:Y:S02]  /*1970*/  CS2R R154, SRZ ;  /* 0x00000000009a7805 */ /* 0x000fe4000001ff00 */
[----:B------:R-:W-:Y:S02]  /*1980*/  CS2R R156, SRZ ;  /* 0x00000000009c7805 */ /* 0x000fe4000001ff00 */
[----:B------:R-:W-:Y:S01]  /*1990*/  CS2R R158, SRZ ;  /* 0x00000000009e7805 */ /* 0x000fe2000001ff00 */
        /* <DEDUP_REMOVED lines=45> */
[----:B------:R-:W-:Y:S01]  /*1c70*/  IMAD.MOV.U32 R226, RZ, RZ, RZ ;  /* 0x000000ffffe27224 */ /* 0x000fe200078e00ff */
[----:B------:R-:W-:Y:S01]  /*1c80*/  CS2R R24, SRZ ;  /* 0x0000000000187805 */ /* 0x000fe2000001ff00 */
[----:B------:R-:W-:Y:S01]  /*1c90*/  IMAD.U32 R227, RZ, RZ, UR4 ;  /* 0x00000004ffe37e24 */ /* 0x000fe2000f8e00ff */
[----:B------:R4:W-:Y:S01]  /*1ca0*/  STL [R1+0x2c], RZ ;  /* 0x00002cff01007387 */ /* 0x0009e20000100800 */
[----:B------:R-:W-:Y:S02]  /*1cb0*/  CS2R R26, SRZ ;  /* 0x00000000001a7805 */ /* 0x000fe4000001ff00 */
[----:B------:R-:W-:-:S02]  /*1cc0*/  CS2R R28, SRZ ;  /* 0x00000000001c7805 */ /* 0x000fc4000001ff00 */
[----:B------:R-:W-:Y:S01]  /*1cd0*/  CS2R R30, SRZ ;  /* 0x00000000001e7805 */ /* 0x000fe2000001ff00 */
[----:B------:R4:W-:Y:S01]  /*1ce0*/  STL [R1+0x28], RZ ;  /* 0x000028ff01007387 */ /* 0x0009e20000100800 */
[----:B------:R-:W-:Y:S02]  /*1cf0*/  CS2R R32, SRZ ;  /* 0x0000000000207805 */ /* 0x000fe4000001ff00 */
[----:B------:R-:W-:Y:S02]  /*1d00*/  CS2R R34, SRZ ;  /* 0x0000000000227805 */ /* 0x000fe4000001ff00 */
[----:B------:R-:W-:Y:S01]  /*1d10*/  CS2R R36, SRZ ;  /* 0x0000000000247805 */ /* 0x000fe2000001ff00 */
        /* <DEDUP_REMOVED lines=36> */
[----:B------:R4:W-:Y:S01]  /*1f60*/  STL [R1], RZ ;  /* 0x000000ff01007387 */ /* 0x0009e20000100800 */
[----:B------:R-:W-:Y:S02]  /*1f70*/  CS2R R92, SRZ ;  /* 0x00000000005c7805 */ /* 0x000fe4000001ff00 */
[----:B------:R-:W-:Y:S02]  /*1f80*/  CS2R R94, SRZ ;  /* 0x00000000005e7805 */ /* 0x000fe4000001ff00 */
[----:B------:R-:W-:Y:S02]  /*1f90*/  CS2R R96, SRZ ;  /* 0x0000000000607805 */ /* 0x000fe4000001ff00 */
[----:B------:R-:W-:Y:S02]  /*1fa0*/  CS2R R98, SRZ ;  /* 0x0000000000627805 */ /* 0x000fe4000001ff00 */
[----:B------:R-:W-:-:S02]  /*1fb0*/  CS2R R100, SRZ ;  /* 0x0000000000647805 */ /* 0x000fc4000001ff00 */
[----:B------:R-:W-:Y:S02]  /*1fc0*/  CS2R R102, SRZ ;  /* 0x0000000000667805 */ /* 0x000fe4000001ff00 */
        /* <DEDUP_REMOVED lines=23> */
[----:B------:R-:W-:Y:S01]  /*2140*/  CS2R R150, SRZ ;  /* 0x0000000000967805 */ /* 0x000fe2000001ff00 */
[----:B----4-:R-:W-:Y:S06]  /*2150*/  @!P1 BRA `(.L_x_17) ;  /* 0x0000001000609947 */ /* 0x010fec0003800000 */
[----:B------:R-:W-:-:S06]  /*2160*/  UISETP.NE.AND UP0, UPT, UR27, 0x3, UPT ;  /* 0x000000031b00788c */ /* 0x000fcc000bf05270 */
[----:B------:R-:W-:-:S13]  /*2170*/  PLOP3.LUT P1, PT, PT, PT, UP0, 0x80, 0x0 ;  /* 0x000000000000781c */ /* 0x000fda0003f2f008 */
[----:B------:R-:W-:Y:S05]  /*2180*/  @!P1 BRA `(.L_x_18) ;  /* 0x0000000000049947 */ /* 0x000fea0003800000 */
[----:B------:R-:W-:Y:S01]  /*2190*/  BPT.TRAP 0x1 ;  /* 0x000000040000795c */ /* 0x000fe20000300000 */
.L_x_18:
[----:B------:R-:W-:Y:S01]  /*21a0*/  ULEA UR6, UR5, UR12, 0x3 ;  /* 0x0000000c05067291 */ /* 0x000fe2000f8e183f */
[----:B------:R-:W-:-:S05]  /*21b0*/  IMAD.U32 R0, RZ, RZ, UR4 ;  /* 0x00000004ff007e24 */ /* 0x000fca000f8e00ff */
[----:B------:R-:W-:-:S04]  /*21c0*/  SHF.L.U32 R0, R0, 0x1f, RZ ;  /* 0x0000001f00007819 */ /* 0x000fc800000006ff */
[----:B------:R0:W1:Y:S01]  /*21d0*/  SYNCS.PHASECHK.TRANS64.TRYWAIT P0, [UR6], R0 ;  /* 0x00000000ff0075a7 */ /* 0x0000620008000146 */
[----:B------:R-:W-:Y:S05]  /*21e0*/  @!P1 BRA `(.L_x_19) ;  /* 0x0000000000049947 */ /* 0x000fea0003800000 */
[----:B------:R-:W-:Y:S01]  /*21f0*/  BPT.TRAP 0x1 ;  /* 0x000000040000795c */ /* 0x000fe20000300000 */
.L_x_19:
[----:B-1----:R-:W-:Y:S05]  /*2200*/  @P0 BRA `(.L_x_20) ;  /* 0x0000000000080947 */ /* 0x002fea0003800000 */
[----:B------:R-:W1:Y:S02]  /*2210*/  SYNCS.PHASECHK.TRANS64.TRYWAIT P0, [UR6], R0 ;  /* 0x00000000ff0075a7 */ /* 0x000e640008000146 */
[----:B-1----:R-:W-:Y:S05]  /*2220*/  @!P0 BRA `(.L_x_21) ;  /* 0x000000e800108947 */ /* 0x002fea0003800000 */
.L_x_20:
[----:B------:R2:W-:Y:S01]  /*2230*/  STL [R1+0x74], RZ ;  /* 0x000074ff01007387 */ /* 0x0005e20000100800 */
[----:B------:R-:W-:Y:S01]  /*2240*/  UIADD3 UR7, UR12, 0xb280, URZ ;  /* 0x0000b2800c077890 */ /* 0x000fe2000fffe03f */
[----:B------:R-:W-:Y:S01]  /*2250*/  WARPGROUP.ARRIVE ;  /* 0x00000000000079c5 */ /* 0x000fe20000000000 */
[----:B------:R-:W-:Y:S01]  /*2260*/  UIADD3 UR6, UR12, 0x280, URZ ;  /* 0x000002800c067890 */ /* 0x000fe2000fffe03f */
[----:B------:R2:W-:Y:S01]  /*2270*/  STL [R1+0x70], RZ ;  /* 0x000070ff01007387 */ /* 0x0005e20000100800 */
[----:B------:R-:W-:Y:S01]  /*2280*/  USHF.R.U32.HI UR7, URZ, 0x4, UR7 ;  /* 0x000000043f077899 */ /* 0x000fe20008011607 */
[----:B01----:R-:W-:Y:S01]  /*2290*/  IMAD.MOV.U32 R0, RZ, RZ, RZ ;  /* 0x000000ffff007224 */ /* 0x003fe200078e00ff */
[----:B------:R-:W-:Y:S01]  /*22a0*/  USHF.R.U32.HI UR6, URZ, 0x4, UR6 ;  /* 0x000000043f067899 */ /* 0x000fe20008011606 */
[----:B------:R2:W-:Y:S01]  /*22b0*/  STL [R1+0x6c], RZ ;  /* 0x00006cff01007387 */ /* 0x0005e20000100800 */
[----:B------:R-:W-:Y:S01]  /*22c0*/  ULOP3.LUT UR7, UR7, 0x3fff, URZ, 0xc0, !UPT ;  /* 0x00003fff07077892 */ /* 0x000fe2000f8ec03f */
[----:B------:R-:W-:Y:S01]  /*22d0*/  CS2R R2, SRZ ;  /* 0x0000000000027805 */ /* 0x000fe2000001ff00 */
[----:B------:R-:W-:Y:S01]  /*22e0*/  ULOP3.LUT UR6, UR6, 0x3fff, URZ, 0xc0, !UPT ;  /* 0x00003fff06067892 */ /* 0x000fe2000f8ec03f */
[----:B------:R2:W-:Y:S01]  /*22f0*/  STL [R1+0x68], RZ ;  /* 0x000068ff01007387 */ /* 0x0005e20000100800 */
[----:B------:R-:W-:Y:S01]  /*2300*/  ULOP3.LUT UR7, UR7, 0x10000, URZ, 0xfc, !UPT ;  /* 0x0001000007077892 */ /* 0x000fe2000f8efc3f */
[----:B------:R-:W-:Y:S01]  /*2310*/  CS2R R4, SRZ ;  /* 0x0000000000047805 */ /* 0x000fe2000001ff00 */
[----:B------:R-:W-:Y:S01]  /*2320*/  ULOP3.LUT UR6, UR6, 0x10000, URZ, 0xfc, !UPT ;  /* 0x0001000006067892 */ /* 0x000fe2000f8efc3f */
[----:B------:R2:W-:Y:S01]  /*2330*/  STL [R1+0x64], RZ ;  /* 0x000064ff01007387 */ /* 0x0005e20000100800 */
[----:B------:R-:W-:Y:S01]  /*2340*/  ULEA UR10, UR5, UR7, 0x9 ;  /* 0x00000007050a7291 */ /* 0x000fe2000f8e483f */
[----:B------:R-:W-:Y:S01]  /*2350*/  CS2R R6, SRZ ;  /* 0x0000000000067805 */ /* 0x000fe2000001ff00 */
[----:B------:R-:W-:Y:S01]  /*2360*/  ULEA UR8, UR5, UR6, 0x7 ;  /* 0x0000000605087291 */ /* 0x000fe2000f8e383f */
[----:B------:R2:W-:Y:S01]  /*2370*/  STL [R1+0x60], RZ ;  /* 0x000060ff01007387 */ /* 0x0005e20000100800 */
[----:B------:R-:W-:Y:S01]  /*2380*/  ULDC UR7, c[0x0][0x50c] ;  /* 0x0001430000077ab9 */ /* 0x000fe20000000800 */
[----:B------:R-:W-:Y:S01]  /*2390*/  UMOV UR9, 0xc0000010 ;  /* 0xc000001000097882 */ /* 0x000fe20000000000 */
[----:B------:R-:W-:Y:S01]  /*23a0*/  UISETP.NE.AND UP0, UPT, UR7, 0x1, UPT ;  /* 0x000000010700788c */ /* 0x000fe2000bf05270 */
[----:B------:R2:W-:Y:S01]  /*23b0*/  STL [R1+0x5c], RZ ;  /* 0x00005cff01007387 */ /* 0x0005e20000100800 */
[----:B------:R-:W-:Y:S01]  /*23c0*/  UMOV UR11, 0xc0000010 ;  /* 0xc0000010000b7882 */ /* 0x000fe20000000000 */
[----:B------:R-:W-:Y:S01]  /*23d0*/  UMOV UR6, 0x1 ;  /* 0x0000000100067882 */ /* 0x000fe20000000000 */
[----:B------:R-:W-:Y:S01]  /*23e0*/  USEL UR7, URZ, 0x1, UP0 ;  /* 0x000000013f077887 */ /* 0x000fe20008000000 */
[----:B------:R2:W-:Y:S01]  /*23f0*/  STL [R1+0x58], RZ ;  /* 0x000058ff01007387 */ /* 0x0005e20000100800 */
[----:B------:R-:W-:Y:S01]  /*2400*/  QGMMA.64x256x32.F32.E4M3.E4M3 R24, gdesc[UR8], RZ, !UPT, gsb0 ;  /* 0x03e00000081879f3 */ /* 0x000fe2000c0008ff */
[----:B------:R-:W-:-:S02]  /*2410*/  CS2R R8, SRZ ;  /* 0x0000000000087805 */ /* 0x000fc4000001ff00 */
[----:B------:R-:W-:Y:S01]  /*2420*/  CS2R R10, SRZ ;  /* 0x00000000000a7805 */ /* 0x000fe2000001ff00 */
[----:B------:R2:W-:Y:S01]  /*2430*/  STL [R1+0x54], RZ ;  /* 0x000054ff01007387 */ /* 0x0005e20000100800 */
[----:B------:R-:W-:Y:S02]  /*2440*/  ISETP.NE.AND P0, PT, RZ, UR7, PT ;  /* 0x00000007ff007c0c */ /* 0x000fe4000bf05270 */
        /* <DEDUP_REMOVED lines=56> */
[----:B------:R-:W-:Y:S01]  /*27d0*/  CS2R R224, SRZ ;  /* 0x0000000000e07805 */ /* 0x000fe2000001ff00 */
[----:B------:R-:W-:Y:S01]  /*27e0*/  IMAD.MOV.U32 R226, RZ, RZ, RZ ;  /* 0x000000ffffe27224 */ /* 0x000fe200078e00ff */
[----:B------:R2:W-:Y:S04]  /*27f0*/  STL [R1+0x18], RZ ;  /* 0x000018ff01007387 */ /* 0x0005e80000100800 */
[----:B------:R2:W-:Y:S04]  /*2800*/  STL [R1+0x14], RZ ;  /* 0x000014ff01007387 */ /* 0x0005e80000100800 */
[----:B------:R2:W-:Y:S04]  /*2810*/  STL [R1+0x10], RZ ;  /* 0x000010ff01007387 */ /* 0x0005e80000100800 */
[----:B------:R2:W-:Y:S04]  /*2820*/  STL [R1+0xc], RZ ;  /* 0x00000cff01007387 */ /* 0x0005e80000100800 */
[----:B------:R2:W-:Y:S04]  /*2830*/  STL [R1+0x8], RZ ;  /* 0x000008ff01007387 */ /* 0x0005e80000100800 */
[----:B------:R2:W-:Y:S04]  /*2840*/  STL [R1+0x4], RZ ;  /* 0x000004ff01007387 */ /* 0x0005e80000100800 */
[----:B------:R2:W-:Y:S01]  /*2850*/  STL [R1], RZ ;  /* 0x000000ff01007387 */ /* 0x0005e20000100800 */
[----:B------:R-:W-:Y:S05]  /*2860*/  @!P0 BRA `(.L_x_22) ;  /* 0x0000000800808947 */ /* 0x000fea0003800000 */
[----:B------:R-:W-:Y:S02]  /*2870*/  WARPGROUP.DEPBAR.LE gsb0, 0x0 ;  /* 0x00008000000079c5 */ /* 0x000fe40000010000 */
[----:B------:R-:W-:-:S01]  /*2880*/  FADD R227, RZ, R122 ;  /* 0x0000007affe37221 */ /* 0x000fc20000000000 */
[----:B------:R-:W-:Y:S01]  /*2890*/  FADD R226, RZ, R24 ;  /* 0x00000018ffe27221 */ /* 0x000fe20000000000 */
[----:B------:R-:W-:-:S01]  /*28a0*/  FADD R225, RZ, R25 ;  /* 0x00000019ffe17221 */ /* 0x000fc20000000000 */
[----:B------:R-:W-:Y:S01]  /*28b0*/  FADD R224, RZ, R26 ;  /* 0x0000001affe07221 */ /* 0x000fe20000000000 */
[----:B------:R-:W-:-:S01]  /*28c0*/  FADD R223, RZ, R27 ;  /* 0x0000001bffdf7221 */ /* 0x000fc20000000000 */
[----:B------:R0:W-:Y:S01]  /*28d0*/  STL [R1], R227 ;  /* 0x000000e301007387 */ /* 0x0001e20000100800 */
[----:B------:R-:W-:-:S01]  /*28e0*/  FADD R222, RZ, R28 ;  /* 0x0000001cffde7221 */ /* 0x000fc20000000000 */
[----:B------:R-:W-:Y:S01]  /*28f0*/  FADD R221, RZ, R29 ;  /* 0x0000001dffdd7221 */ /* 0x000fe20000000000 */
[----:B------:R-:W-:-:S01]  /*2900*/  FADD R220, RZ, R30 ;  /* 0x0000001effdc7221 */ /* 0x000fc20000000000 */
[----:B------:R-:W-:Y:S01]  /*2910*/  FADD R219, RZ, R31 ;  /* 0x0000001fffdb7221 */ /* 0x000fe20000000000 */
[----:B------:R-:W-:-:S01]  /*2920*/  FADD R218, RZ, R32 ;  /* 0x00000020ffda7221 */ /* 0x000fc20000000000 */
[----:B------:R-:W-:Y:S01]  /*2930*/  FADD R217, RZ, R33 ;  /* 0x00000021ffd97221 */ /* 0x000fe20000000000 */
[----:B------:R-:W-:-:S01]  /*2940*/  FADD R216, RZ, R34 ;  /* 0x00000022ffd87221 */ /* 0x000fc20000000000 */
[----:B------:R-:W-:Y:S01]  /*2950*/  FADD R215, RZ, R35 ;  /* 0x00000023ffd77221 */ /* 0x000fe20000000000 */
[----:B------:R-:W-:-:S01]  /*2960*/  FADD R214, RZ, R36 ;  /* 0x00000024ffd67221 */ /* 0x000fc20000000000 */
[----:B0-----:R-:W-:Y:S01]  /*2970*/  FADD R227, RZ, R123 ;  /* 0x0000007bffe37221 */ /* 0x001fe20000000000 */
[----:B------:R-:W-:-:S01]  /*2980*/  FADD R213, RZ, R37 ;  /* 0x00000025ffd57221 */ /* 0x000fc20000000000 */
[----:B------:R-:W-:Y:S01]  /*2990*/  FADD R212, RZ, R38 ;  /* 0x00000026ffd47221 */ /* 0x000fe20000000000 */
[----:B------:R-:W-:-:S01]  /*29a0*/  FADD R211, RZ, R39 ;  /* 0x00000027ffd37221 */ /* 0x000fc20000000000 */
[----:B------:R-:W-:Y:S01]  /*29b0*/  FADD R210, RZ, R40 ;  /* 0x00000028ffd27221 */ /* 0x000fe20000000000 */
[----:B------:R0:W-:Y:S01]  /*29c0*/  STL [R1+0x4], R227 ;  /* 0x000004e301007387 */ /* 0x0001e20000100800 */
        /* <DEDUP_REMOVED lines=93> */
[----:B------:R-:W-:Y:S01]  /*2fa0*/  UMOV UR6, URZ ;  /* 0x0000003f00067c82 */ /* 0x000fe20008000000 */
[----:B0-----:R-:W-:-:S05]  /*2fb0*/  FADD R227, RZ, R130 ;  /* 0x00000082ffe37221 */ /* 0x001fca0000000000 */
[----:B------:R0:W-:Y:S02]  /*2fc0*/  STL [R1+0x20], R227 ;  /* 0x000020e301007387 */ /* 0x0001e40000100800 */
        /* <DEDUP_REMOVED lines=42> */
.L_x_22:
[----:B------:R-:W-:-:S04]  /*3270*/  UIADD3 UR19, UR5, 0x1, URZ ;  /* 0x0000000105137890 */ /* 0x000fc8000fffe03f */
[----:B------:R-:W-:-:S04]  /*3280*/  UISETP.NE.AND UP0, UPT, UR19, 0x16, UPT ;  /* 0x000000161300788c */ /* 0x000fc8000bf05270 */
[----:B------:R-:W-:Y:S02]  /*3290*/  USEL UR8, URZ, 0x1, UP0 ;  /* 0x000000013f087887 */ /* 0x000fe40008000000 */
[----:B------:R-:W-:Y:S02]  /*32a0*/  USEL UR19, UR19, URZ, UP0 ;  /* 0x0000003f13137287 */ /* 0x000fe40008000000 */
[----:B------:R-:W-:-:S06]  /*32b0*/  ULOP3.LUT UR8, UR4, UR8, URZ, 0x3c, !UPT ;  /* 0x0000000804087292 */ /* 0x000fcc000f8e3c3f */
[----:B0-----:R-:W-:Y:S01]  /*32c0*/  IMAD.U32 R227, RZ, RZ, UR8 ;  /* 0x00000008ffe37e24 */ /* 0x001fe2000f8e00ff */
[----:B------:R-:W-:-:S06]  /*32d0*/  UMOV UR8, 0x1 ;  /* 0x0000000100087882 */ /* 0x000fcc0000000000 */
.L_x_17:
[----:B------:R-:W-:-:S06]  /*32e0*/  UISETP.GE.AND UP0, UPT, UR16, 0x1, UPT ;  /* 0x000000011000788c */ /* 0x000fcc000bf06270 */
[----:B------:R-:W-:-:S13]  /*32f0*/  PLOP3.LUT P0, PT, PT, PT, UP0, 0x80, 0x0 ;  /* 0x000000000000781c */ /* 0x000fda0003f0f008 */
[----:B------:R-:W-:Y:S05]  /*3300*/  @!P0 BRA `(.L_x_23) ;  /* 0x0000001000708947 */ /* 0x000fea0003800000 */
[----:B------:R-:W-:Y:S01]  /*3310*/  IMAD.U32 R228, RZ, RZ, UR16 ;  /* 0x00000010ffe47e24 */ /* 0x000fe2000f8e00ff */
[----:B------:R-:W-:Y:S01]  /*3320*/  UMOV UR24, UR5 ;  /* 0x0000000500187c82 */ /* 0x000fe20008000000 */
[----:B------:R-:W-:-:S05]  /*3330*/  ULDC UR32, c[0x0][0x50c] ;  /* 0x0001430000207ab9 */ /* 0x000fca0000000800 */
.L_x_31:
[----:B------:R-:W-:-:S06]  /*3340*/  UISETP.NE.AND UP0, UPT, UR27, 0x3, UPT ;  /* 0x000000031b00788c */ /* 0x000fcc000bf05270 */
[----:B------:R-:W-:-:S13]  /*3350*/  PLOP3.LUT P1, PT, PT, PT, UP0, 0x80, 0x0 ;  /* 0x000000000000781c */ /* 0x000fda0003f2f008 */
[----:B01----:R-:W-:Y:S05]  /*3360*/  @!P1 BRA `(.L_x_24) ;  /* 0x0000000000049947 */ /* 0x003fea0003800000 */
[----:B------:R-:W-:Y:S01]  /*3370*/  BPT.TRAP 0x1 ;  /* 0x000000040000795c */ /* 0x000fe20000300000 */
.L_x_24:
[----:B------:R-:W-:Y:S01]  /*3380*/  ULEA UR9, UR19, UR12, 0x3 ;  /* 0x0000000c13097291 */ /* 0x000fe2000f8e183f */
[----:B------:R-:W-:-:S08]  /*3390*/  SHF.L.U32 R229, R227, 0x1f, RZ ;  /* 0x0000001fe3e57819 */ /* 0x000fd000000006ff */
[----:B------:R0:W1:Y:S01]  /*33a0*/  SYNCS.PHASECHK.TRANS64.TRYWAIT P0, [UR9], R229 ;  /* 0x000000e5ff0075a7 */ /* 0x0000620008000149 */
[----:B------:R-:W-:Y:S05]  /*33b0*/  @!P1 BRA `(.L_x_25) ;  /* 0x0000000000049947 */ /* 0x000fea0003800000 */
[----:B------:R-:W-:Y:S01]  /*33c0*/  BPT.TRAP 0x1 ;  /* 0x000000040000795c */ /* 0x000fe20000300000 */
.L_x_25:
[----:B-1----:R-:W-:Y:S05]  /*33d0*/  @P0 BRA `(.L_x_26) ;  /* 0x0000000000080947 */ /* 0x002fea0003800000 */
[----:B------:R-:W1:Y:S02]  /*33e0*/  SYNCS.PHASECHK.TRANS64.TRYWAIT P0, [UR9], R229 ;  /* 0x000000e5ff0075a7 */ /* 0x000e640008000149 */
[----:B-1----:R-:W-:Y:S05]  /*33f0*/  @!P0 BRA `(.L_x_27) ;  /* 0x000000d400b48947 */ /* 0x002fea0003800000 */
.L_x_26:
[----:B------:R-:W-:Y:S01]  /*3400*/  UIADD3 UR9, UR12, 0x280, URZ ;  /* 0x000002800c097890 */ /* 0x000fe2000fffe03f */
[----:B------:R-:W-:Y:S01]  /*3410*/  WARPGROUP.ARRIVE ;  /* 0x00000000000079c5 */ /* 0x000fe20000000000 */
[----:B------:R-:W-:Y:S02]  /*3420*/  UIADD3 UR10, UR12, 0xb280, URZ ;  /* 0x0000b2800c0a7890 */ /* 0x000fe4000fffe03f */
[----:B------:R-:W-:Y:S02]  /*3430*/  UISETP.NE.AND UP0, UPT, UR7, URZ, UPT ;  /* 0x0000003f0700728c */ /* 0x000fe4000bf05270 */
[----:B------:R-:W-:Y:S02]  /*3440*/  USHF.R.U32.HI UR9, URZ, 0x4, UR9 ;  /* 0x000000043f097899 */ /* 0x000fe40008011609 */
[----:B------:R-:W-:Y:S02]  /*3450*/  USHF.R.U32.HI UR10, URZ, 0x4, UR10 ;  /* 0x000000043f0a7899 */ /* 0x000fe4000801160a */
[----:B------:R-:W-:-:S02]  /*3460*/  USEL UR8, UR8, URZ, !UP0 ;  /* 0x0000003f08087287 */ /* 0x000fc4000c000000 */
[----:B------:R-:W-:Y:S02]  /*3470*/  ULOP3.LUT UR9, UR9, 0x3fff, URZ, 0xc0, !UPT ;  /* 0x00003fff09097892 */ /* 0x000fe4000f8ec03f */
[----:B------:R-:W-:Y:S02]  /*3480*/  ULOP3.LUT UR10, UR10, 0x3fff, URZ, 0xc0, !UPT ;  /* 0x00003fff0a0a7892 */ /* 0x000fe4000f8ec03f */
[----:B------:R-:W-:Y:S02]  /*3490*/  UISETP.NE.U32.AND UP0, UPT, UR8, URZ, UPT ;  /* 0x0000003f0800728c */ /* 0x000fe4000bf05070 */
[----:B------:R-:W-:Y:S02]  /*34a0*/  ULOP3.LUT UR8, UR9, 0x10000, URZ, 0xfc, !UPT ;  /* 0x0001000009087892 */ /* 0x000fe4000f8efc3f */
[----:B------:R-:W-:Y:S02]  /*34b0*/  ULOP3.LUT UR10, UR10, 0x10000, URZ, 0xfc, !UPT ;  /* 0x000100000a0a7892 */ /* 0x000fe4000f8efc3f */
[----:B------:R-:W-:-:S02]  /*34c0*/  ULEA UR8, UR19, UR8, 0x7 ;  /* 0x0000000813087291 */ /* 0x000fc4000f8e383f */
[----:B------:R-:W-:Y:S01]  /*34d0*/  ULEA UR10, UR19, UR10, 0x9 ;  /* 0x0000000a130a7291 */ /* 0x000fe2000f8e483f */
[----:B------:R-:W-:Y:S01]  /*34e0*/  UMOV UR9, 0xc0000010 ;  /* 0xc000001000097882 */ /* 0x000fe20000000000 */
[----:B------:R-:W-:Y:S01]  /*34f0*/  UMOV UR11, 0xc0000010 ;  /* 0xc0000010000b7882 */ /* 0x000fe20000000000 */
[----:B------:R-:W-:-:S06]  /*3500*/  UIADD3 UR6, UR6, 0x1, URZ ;  /* 0x0000000106067890 */ /* 0x000fcc000fffe03f */
[----:B------:R-:W-:Y:S01]  /*3510*/  QGMMA.64x256x32.F32.E4M3.E4M3 R24, gdesc[UR8], R24, UP0, gsb0 ;  /* 0x03e00000081879f3 */ /* 0x000fe2000b800818 */
[----:B------:R-:W-:-:S04]  /*3520*/  UISETP.NE.AND UP0, UPT, UR6, UR32, UPT ;  /* 0x000000200600728c */ /* 0x000fc8000bf05270 */
[----:B------:R-:W-:-:S06]  /*3530*/  USEL UR7, URZ, 0x1, UP0 ;  /* 0x000000013f077887 */ /* 0x000fcc0008000000 */
[----:B------:R-:W-:Y:S01]  /*3540*/  ISETP.NE.AND P0, PT, RZ, UR7, PT ;  /* 0x00000007ff007c0c */ /* 0x000fe2000bf05270 */
[----:B------:R-:W-:-:S12]  /*3550*/  WARPGROUP.DEPBAR.LE gsb0, 0x1 ;  /* 0x00008000000079c5 */ /* 0x000fd80000010100 */
[----:B------:R-:W-:Y:S05]  /*3560*/  @!P0 BRA `(.L_x_28) ;  /* 0x0000000c00808947 */ /* 0x000fea0003800000 */
[----:B------:R-:W-:Y:S02]  /*3570*/  WARPGROUP.DEPBAR.LE gsb0, 0x0 ;  /* 0x00008000000079c5 */ /* 0x000fe40000010000 */
[----:B------:R-:W-:-:S01]  /*3580*/  FADD R226, R24, R226 ;  /* 0x000000e218e27221 */ /* 0x000fc20000000000 */
[----:B------:R-:W-:Y:S01]  /*3590*/  FADD R225, R25, R225 ;  /* 0x000000e119e17221 */ /* 0x000fe20000000000 */
[----:B------:R1:W-:Y:S01]  /*35a0*/  STL [R1+0x9c], R227 ;  /* 0x00009ce301007387 */ /* 0x0003e20000100800 */
[----:B------:R-:W-:-:S01]  /*35b0*/  FADD R224, R26, R224 ;  /* 0x000000e01ae07221 */ /* 0x000fc20000000000 */
[----:B------:R-:W-:Y:S01]  /*35c0*/  FADD R223, R27, R223 ;  /* 0x000000df1bdf7221 */ /* 0x000fe20000000000 */
[----:B------:R-:W-:-:S01]  /*35d0*/  FADD R222, R28, R222 ;  /* 0x000000de1cde7221 */ /* 0x000fc20000000000 */
[----:B------:R-:W-:Y:S01]  /*35e0*/  FADD R221, R29, R221 ;  /* 0x000000dd1ddd7221 */ /* 0x000fe20000000000 */
[----:B-1----:R-:W3:Y:S04]  /*35f0*/  LDL.LU R227, [R1+0x30] ;  /* 0x0000300001e37983 */ /* 0x002ee80000300800 */
[----:B------:R1:W-:Y:S01]  /*3600*/  STL [R1+0xa0], R226 ;  /* 0x0000a0e201007387 */ /* 0x0003e20000100800 */
[----:B------:R-:W-:-:S01]  /*3610*/  FADD R220, R30, R220 ;  /* 0x000000dc1edc7221 */ /* 0x000fc20000000000 */
[----:B------:R-:W-:-:S02]  /*3620*/  FADD R219, R31, R219 ;  /* 0x000000db1fdb7221 */ /* 0x000fc40000000000 */
[----:B-1----:R-:W4:Y:S04]  /*3630*/  LDL.LU R226, [R1+0x2c] ;  /* 0x00002c0001e27983 */ /* 0x002f280000300800 */
[----:B------:R1:W-:Y:S01]  /*3640*/  STL [R1+0xa4], R225 ;  /* 0x0000a4e101007387 */ /* 0x0003e20000100800 */
[----:B------:R-:W-:-:S03]  /*3650*/  FADD R218, R32, R218 ;  /* 0x000000da20da7221 */ /* 0x000fc60000000000 */
[----:B-1----:R-:W2:Y:S04]  /*3660*/  LDL.LU R225, [R1+0x28] ;  /* 0x0000280001e17983 */ /* 0x002ea80000300800 */
        /* <DEDUP_REMOVED lines=9> */
[----:B------:R1:W-:Y:S04]  /*3700*/  STL [R1+0xb4], R221 ;  /* 0x0000b4dd01007387 */ /* 0x0003e80000100800 */
        /* <DEDUP_REMOVED lines=12> */
[----:B-1----:R-:W2:Y:S01]  /*37d0*/  LDL.LU R215, [R1] ;  /* 0x0000000001d77983 */ /* 0x002ea20000300800 */
[----:B------:R-:W-:-:S01]  /*37e0*/  FADD R214, R36, R214 ;  /* 0x000000d624d67221 */ /* 0x000fc20000000000 */
[----:B------:R-:W-:Y:S01]  /*37f0*/  FADD R213, R37, R213 ;  /* 0x000000d525d57221 */ /* 0x000fe20000000000 */
[----:B------:R-:W-:-:S01]  /*3800*/  FADD R212, R38, R212 ;  /* 0x000000d426d47221 */ /* 0x000fc20000000000 */
[----:B------:R-:W-:Y:S01]  /*3810*/  FADD R211, R39, R211 ;  /* 0x000000d327d37221 */ /* 0x000fe20000000000 */
[----:B------:R-:W-:-:S01]  /*3820*/  FADD R210, R40, R210 ;  /* 0x000000d228d27221 */ /* 0x000fc20000000000 */
[----:B------:R-:W-:Y:S01]  /*3830*/  STL [R1+0xd0], R214 ;  /* 0x0000d0d601007387 */ /* 0x000fe20000100800 */
        /* <DEDUP_REMOVED lines=11> */
[----:B------:R1:W-:Y:S01]  /*38f0*/  STL [R1+0xdc], R211 ;  /* 0x0000dcd301007387 */ /* 0x0003e20000100800 */
[----:B------:R-:W-:-:S01]  /*3900*/  FADD R200, R50, R200 ;  /* 0x000000c832c87221 */ /* 0x000fc20000000000 */
[----:B------:R-:W-:Y:S01]  /*3910*/  FADD R199, R51, R199 ;  /* 0x000000c733c77221 */ /* 0x000fe20000000000 */
        /* <DEDUP_REMOVED lines=69> */
[----:B-----5:R-:W-:Y:S01]  /*3d70*/  FADD R0, R121, R0 ;  /* 0x0000000079007221 */ /* 0x020fe20000000000 */
[----:B---3--:R-:W-:-:S01]  /*3d80*/  FADD R227, R134, R227 ;  /* 0x000000e386e37221 */ /* 0x008fc20000000000 */
[----:B----4-:R-:W-:Y:S01]  /*3d90*/  FADD R226, R133, R226 ;  /* 0x000000e285e27221 */ /* 0x010fe20000000000 */
[----:B--2---:R-:W-:-:S01]  /*3da0*/  FADD R225, R132, R225 ;  /* 0x000000e184e17221 */ /* 0x004fc20000000000 */
        /* <DEDUP_REMOVED lines=9> */
[----:B------:R-:W-:-:S05]  /*3e40*/  FADD R215, R122, R215 ;  /* 0x000000d77ad77221 */ /* 0x000fca0000000000 */
[----:B------:R2:W-:Y:S04]  /*3e50*/  STL [R1], R215 ;  /* 0x000000d701007387 */ /* 0x0005e80000100800 */
[----:B------:R3:W-:Y:S04]  /*3e60*/  STL [R1+0x4], R216 ;  /* 0x000004d801007387 */ /* 0x0007e80000100800 */
        /* <DEDUP_REMOVED lines=8> */
[----:B-1----:R-:W4:Y:S04]  /*3ef0*/  LDL.LU R211, [R1+0x34] ;  /* 0x0000340001d37983 */ /* 0x002f280000300800 */
[----:B------:R1:W-:Y:S04]  /*3f00*/  STL [R1+0x28], R225 ;  /* 0x000028e101007387 */ /* 0x0003e80000100800 */
[----:B------:R-:W4:Y:S04]  /*3f10*/  LDL.LU R212, [R1+0x38] ;  /* 0x0000380001d47983 */ /* 0x000f280000300800 */
[----:B------:R1:W-:Y:S04]  /*3f20*/  STL [R1+0x2c], R226 ;  /* 0x00002ce201007387 */ /* 0x0003e80000100800 */
[----:B------:R-:W4:Y:S04]  /*3f30*/  LDL.LU R213, [R1+0x3c] ;  /* 0x00003c0001d57983 */ /* 0x000f280000300800 */
[----:B------:R1:W-:Y:S04]  /*3f40*/  STL [R1+0x30], R227 ;  /* 0x000030e301007387 */ /* 0x0003e80000100800 */
[----:B------:R-:W4:Y:S04]  /*3f50*/  LDL.LU R214, [R1+0x40] ;  /* 0x0000400001d67983 */ /* 0x000f280000300800 */
[----:B--2---:R-:W2:Y:S04]  /*3f60*/  LDL.LU R215, [R1+0x44] ;  /* 0x0000440001d77983 */ /* 0x004ea80000300800 */
[----:B---3--:R-:W3:Y:S04]  /*3f70*/  LDL.LU R216, [R1+0x48] ;  /* 0x0000480001d87983 */ /* 0x008ee80000300800 */
[----:B----4-:R-:W4:Y:S04]  /*3f80*/  LDL.LU R217, [R1+0x4c] ;  /* 0x00004c0001d97983 */ /* 0x010f280000300800 */
[----:B0-----:R-:W4:Y:S04]  /*3f90*/  LDL.LU R218, [R1+0x50] ;  /* 0x0000500001da7983 */ /* 0x001f280000300800 */
[----:B------:R-:W4:Y:S04]  /*3fa0*/  LDL.LU R219, [R1+0x54] ;  /* 0x0000540001db7983 */ /* 0x000f280000300800 */
[----:B------:R-:W4:Y:S04]  /*3fb0*/  LDL.LU R220, [R1+0x58] ;  /* 0x0000580001dc7983 */ /* 0x000f280000300800 */
[----:B------:R-:W4:Y:S04]  /*3fc0*/  LDL.LU R221, [R1+0x5c] ;  /* 0x00005c0001dd7983 */ /* 0x000f280000300800 */
[----:B------:R-:W4:Y:S04]  /*3fd0*/  LDL.LU R222, [R1+0x60] ;  /* 0x0000600001de7983 */ /* 0x000f280000300800 */
[----:B------:R-:W4:Y:S04]  /*3fe0*/  LDL.LU R223, [R1+0x64] ;  /* 0x0000640001df7983 */ /* 0x000f280000300800 */
[----:B------:R-:W4:Y:S04]  /*3ff0*/  LDL.LU R224, [R1+0x68] ;  /* 0x0000680001e07983 */ /* 0x000f280000300800 */
[----:B-1----:R-:W4:Y:S04]  /*4000*/  LDL.LU R225, [R1+0x6c] ;  /* 0x00006c0001e17983 */ /* 0x002f280000300800 */
[----:B------:R-:W4:Y:S04]  /*4010*/  LDL.LU R226, [R1+0x70] ;  /* 0x0000700001e27983 */ /* 0x000f280000300800 */
[----:B------:R-:W4:Y:S01]  /*4020*/  LDL.LU R227, [R1+0x74] ;  /* 0x0000740001e37983 */ /* 0x000f220000300800 */
[----:B------:R-:W-:-:S05]  /*4030*/  FADD R211, R135, R211 ;  /* 0x000000d387d37221 */ /* 0x000fca0000000000 */
[----:B------:R0:W-:Y:S01]  /*4040*/  STL [R1+0x34], R211 ;  /* 0x000034d301007387 */ /* 0x0001e20000100800 */
[----:B------:R-:W-:-:S03]  /*4050*/  FADD R212, R136, R212 ;  /* 0x000000d488d47221 */ /* 0x000fc60000000000 */
[----:B0-----:R1:W5:Y:S01]  /*4060*/  LDL.LU R211, [R1+0xdc] ;  /* 0x0000dc0001d37983 */ /* 0x0013620000300800 */
[----:B------:R-:W-:-:S03]  /*4070*/  FADD R213, R137, R213 ;  /* 0x000000d589d57221 */ /* 0x000fc60000000000 */
[----:B------:R0:W-:Y:S01]  /*4080*/  STL [R1+0x38], R212 ;  /* 0x000038d401007387 */ /* 0x0001e20000100800 */
[----:B------:R-:W-:-:S01]  /*4090*/  FADD R214, R138, R214 ;  /* 0x000000d68ad67221 */ /* 0x000fc20000000000 */
[----:B--2---:R-:W-:Y:S02]  /*40a0*/  FADD R215, R139, R215 ;  /* 0x000000d78bd77221 */ /* 0x004fe40000000000 */
[----:B0-----:R1:W5:Y:S01]  /*40b0*/  LDL.LU R212, [R1+0xd8] ;  /* 0x0000d80001d47983 */ /* 0x0013620000300800 */
[----:B---3--:R-:W-:-:S03]  /*40c0*/  FADD R216, R140, R216 ;  /* 0x000000d88cd87221 */ /* 0x008fc60000000000 */
[----:B------:R0:W-:Y:S01]  /*40d0*/  STL [R1+0x3c], R213 ;  /* 0x00003cd501007387 */ /* 0x0001e20000100800 */
[----:B----4-:R-:W-:-:S03]  /*40e0*/  FADD R217, R141, R217 ;  /* 0x000000d98dd97221 */ /* 0x010fc60000000000 */
[----:B0-----:R1:W5:Y:S01]  /*40f0*/  LDL.LU R213, [R1+0xd4] ;  /* 0x0000d40001d57983 */ /* 0x0013620000300800 */
[----:B------:R-:W-:-:S03]  /*4100*/  FADD R218, R142, R218 ;  /* 0x000000da8eda7221 */ /* 0x000fc60000000000 */
[----:B------:R0:W-:Y:S01]  /*4110*/  STL [R1+0x40], R214 ;  /* 0x000040d601007387 */ /* 0x0001e20000100800 */
[----:B------:R-:W-:-:S01]  /*4120*/  FADD R219, R143, R219 ;  /* 0x000000db8fdb7221 */ /* 0x000fc20000000000 */
[----:B------:R-:W-:Y:S02]  /*4130*/  FADD R220, R144, R220 ;  /* 0x000000dc90dc7221 */ /* 0x000fe40000000000 */
[----:B0-----:R1:W5:Y:S04]  /*4140*/  LDL.LU R214, [R1+0xd0] ;  /* 0x0000d00001d67983 */ /* 0x0013680000300800 */
[----:B------:R0:W-:Y:S01]  /*4150*/  STL [R1+0x44], R215 ;  /* 0x000044d701007387 */ /* 0x0001e20000100800 */
[----:B------:R-:W-:-:S01]  /*4160*/  FADD R221, R145, R221 ;  /* 0x000000dd91dd7221 */ /* 0x000fc20000000000 */
[----:B------:R-:W-:-:S02]  /*4170*/  FADD R222, R146, R222 ;  /* 0x000000de92de7221 */ /* 0x000fc40000000000 */
[----:B0-----:R1:W5:Y:S04]  /*4180*/  LDL.LU R215, [R1+0xcc] ;  /* 0x0000cc0001d77983 */ /* 0x0013680000300800 */
[----:B------:R0:W-:Y:S01]  /*4190*/  STL [R1+0x48], R216 ;  /* 0x000048d801007387 */ /* 0x0001e20000100800 */
[----:B------:R-:W-:-:S03]  /*41a0*/  FADD R223, R147, R223 ;  /* 0x000000df93df7221 */ /* 0x000fc60000000000 */
        /* <DEDUP_REMOVED lines=13> */
[----:B------:R0:W-:Y:S04]  /*4280*/  STL [R1+0x5c], R221 ;  /* 0x00005cdd01007387 */ /* 0x0001e80000100800 */
        /* <DEDUP_REMOVED lines=12> */
[----:B0-----:R1:W5:Y:S01]  /*4350*/  LDL.LU R227, [R1+0x9c] ;  /* 0x00009c0001e37983 */ /* 0x0013620000300800 */
[----:B------:R-:W-:-:S05]  /*4360*/  UMOV UR6, URZ ;  /* 0x0000003f00067c82 */ /* 0x000fca0008000000 */
.L_x_28:
[----:B------:R-:W-:Y:S05]  /*4370*/  @!P1 BRA `(.L_x_29) ;  /* 0x0000000000049947 */ /* 0x000fea0003800000 */
[----:B------:R-:W-:Y:S01]  /*4380*/  BPT.TRAP 0x1 ;  /* 0x000000040000795c */ /* 0x000fe20000300000 */
.L_x_29:
[----:B------:R-:W-:Y:S02]  /*4390*/  UISETP.GT.U32.AND UP0, UPT, UR13, 0x1, UPT ;  /* 0x000000010d00788c */ /* 0x000fe4000bf04070 */
[----:B------:R-:W-:-:S04]  /*43a0*/  ULEA UR8, UR24, UR12, 0x3 ;  /* 0x0000000c18087291 */ /* 0x000fc8000f8e183f */
[----:B------:R-:W-:Y:S01]  /*43b0*/  UIADD3 UR8, UR8, 0xb0, URZ ;  /* 0x000000b008087890 */ /* 0x000fe2000fffe03f */
[----:B------:R-:W-:-:S03]  /*43c0*/  PLOP3.LUT P0, PT, PT, PT, UP0, 0x80, 0x0 ;  /* 0x000000000000781c */ /* 0x000fc60003f0f008 */
[----:B------:R-:W-:-:S09]  /*43d0*/  UPRMT UR8, URZ, 0x654, UR8 ;  /* 0x000006543f087896 */ /* 0x000fd20008000008 */
[----:B------:R-:W-:Y:S01]  /*43e0*/  SYNCS.ARRIVE.TRANS64.RED.A1T0 RZ, [UR8], RZ ;  /* 0x000000ffffff79a7 */ /* 0x000fe20008100408 */
[----:B------:R-:W-:Y:S05]  /*43f0*/  @P0 BRA `(.L_x_30) ;  /* 0x0000000000040947 */ /* 0x000fea0003800000 */
[----:B------:R-:W-:Y:S01]  /*4400*/  BPT.TRAP 0x1 ;  /* 0x000000040000795c */ /* 0x000fe20000300000 */
.L_x_30:
[----:B------:R-:W-:Y:S01]  /*4410*/  UIADD3 UR19, UR19, 0x1, URZ ;  /* 0x0000000113137890 */ /* 0x000fe2000fffe03f */
[C---:B------:R-:W-:Y:S01]  /*4420*/  ISETP.GT.AND P0, PT, R228.reuse, 0x1, PT ;  /* 0x00000001e400780c */ /* 0x040fe20003f04270 */
[----:B------:R-:W-:Y:S01]  /*4430*/  UIADD3 UR24, UR24, 0x1, URZ ;  /* 0x0000000118187890 */ /* 0x000fe2000fffe03f */
[----:B------:R-:W-:Y:S01]  /*4440*/  VIADD R228, R228, 0xffffffff ;  /* 0xffffffffe4e47836 */ /* 0x000fe20000000000 */
[----:B------:R-:W-:Y:S02]  /*4450*/  UISETP.NE.AND UP0, UPT, UR19, 0x16, UPT ;  /* 0x000000161300788c */ /* 0x000fe4000bf05270 */
[----:B------:R-:W-:Y:S02]  /*4460*/  UISETP.NE.AND UP1, UPT, UR24, 0x16, UPT ;  /* 0x000000161800788c */ /* 0x000fe4000bf25270 */
[----:B------:R-:W-:Y:S02]  /*4470*/  USEL UR8, URZ, 0x1, UP0 ;  /* 0x000000013f087887 */ /* 0x000fe40008000000 */
[----:B------:R-:W-:-:S02]  /*4480*/  USEL UR19, UR19, URZ, UP0 ;  /* 0x0000003f13137287 */ /* 0x000fc40008000000 */
[----:B------:R-:W-:Y:S02]  /*4490*/  USEL UR24, UR24, URZ, UP1 ;  /* 0x0000003f18187287 */ /* 0x000fe40008800000 */
[----:B-----5:R-:W-:Y:S01]  /*44a0*/  LOP3.LUT R227, R227, UR8, RZ, 0x3c, !PT ;  /* 0x00000008e3e37c12 */ /* 0x020fe2000f8e3cff */
[----:B------:R-:W-:Y:S01]  /*44b0*/  UMOV UR8, 0x1 ;  /* 0x0000000100087882 */ /* 0x000fe20000000000 */
[----:B------:R-:W-:Y:S08]  /*44c0*/  @P0 BRA `(.L_x_31) ;  /* 0xffffffec009c0947 */ /* 0x000ff0000383ffff */
.L_x_23:
[----:B------:R-:W-:-:S04]  /*44d0*/  UISETP.NE.AND UP0, UPT, UR6, URZ, UPT ;  /* 0x0000003f0600728c */ /* 0x000fc8000bf05270 */
[----:B------:R-:W-:-:S06]  /*44e0*/  USEL UR6, URZ, 0x1, !UP0 ;  /* 0x000000013f067887 */ /* 0x000fcc000c000000 */
[----:B------:R-:W-:-:S13]  /*44f0*/  ISETP.NE.AND P0, PT, RZ, UR6, PT ;  /* 0x00000006ff007c0c */ /* 0x000fda000bf05270 */
[----:B------:R-:W-:Y:S05]  /*4500*/  @!P0 BRA `(.L_x_32) ;  /* 0x0000000c00dc8947 */ /* 0x000fea0003800000 */
[----:B------:R-:W3:Y:S04]  /*4510*/  LDL.LU R227, [R1+0x74] ;  /* 0x0000740001e37983 */ /* 0x000ee80000300800 */
[----:B---3--:R3:W-:Y:S04]  /*4520*/  STL [R1+0x9c], R227 ;  /* 0x00009ce301007387 */ /* 0x0087e80000100800 */
[----:B---3--:R-:W3:Y:S04]  /*4530*/  LDL.LU R227, [R1+0x70] ;  /* 0x0000700001e37983 */ /* 0x008ee80000300800 */
        /* <DEDUP_REMOVED lines=55> */
[----:B---3--:R-:W3:Y:S01]  /*48b0*/  LDL.LU R227, [R1] ;  /* 0x0000000001e37983 */ /* 0x008ee20000300800 */
[----:B------:R-:W-:-:S02]  /*48c0*/  WARPGROUP.DEPBAR.LE gsb0, 0x0 ;  /* 0x00008000000079c5 */ /* 0x000fc40000010000 */
[----:B------:R-:W-:Y:S01]  /*48d0*/  FADD R226, R24, R226 ;  /* 0x000000e218e27221 */ /* 0x000fe20000000000 */
        /* <DEDUP_REMOVED lines=97> */
[----:B---3--:R-:W-:-:S05]  /*4ef0*/  FADD R227, R122, R227 ;  /* 0x000000e37ae37221 */ /* 0x008fca0000000000 */
[----:B------:R3:W-:Y:S04]  /*4f00*/  STL [R1], R227 ;  /* 0x000000e301007387 */ /* 0x0007e80000100800 */
[----:B---3--:R-:W3:Y:S02]  /*4f10*/  LDL.LU R227, [R1+0x10c] ;  /* 0x00010c0001e37983 */ /* 0x008ee40000300800 */
[----:B---3--:R-:W-:-:S05]  /*4f20*/  FADD R227, R123, R227 ;  /* 0x000000e37be37221 */ /* 0x008fca0000000000 */
[----:B------:R3:W-:Y:S04]  /*4f30*/  STL [R1+0x4], R227 ;  /* 0x000004e301007387 */ /* 0x0007e80000100800 */
        /* <DEDUP_REMOVED lines=83> */
[----:B------:R3:W-:Y:S02]  /*5470*/  STL [R1+0x74], R227 ;  /* 0x000074e301007387 */ /* 0x0007e40000100800 */
.L_x_32:
[----:B---3--:R-:W-:-:S04]  /*5480*/  IMAD.U32 R227, RZ, RZ, UR31 ;  /* 0x0000001fffe37e24 */ /* 0x008fc8000f8e00ff */
[----:B------:R3:W-:Y:S01]  /*5490*/  SYNCS.ARRIVE.TRANS64.A1T0 RZ, [R227+UR29], RZ ;  /* 0x000000ffe3ff79a7 */ /* 0x0007e2000810001d */
[----:B------:R-:W-:Y:S02]  /*54a0*/  WARPGROUP.DEPBAR.LE gsb0, 0x0 ;  /* 0x00008000000079c5 */ /* 0x000fe40000010000 */
[----:B------:R-:W4:Y:S02]  /*54b0*/  LDC R24, c[0x0][0x28c] ;  /* 0x0000a300ff187b82 */ /* 0x000f240000000800 */
[----:B----4-:R-:W-:-:S13]  /*54c0*/  ISETP.GE.AND P0, PT, R24, 0x1, PT ;  /* 0x000000011800780c */ /* 0x010fda0003f06270 */
[----:B---3--:R-:W-:Y:S05]  /*54d0*/  @!P0 BRA `(.L_x_33) ;  /* 0x0000000000408947 */ /* 0x008fea0003800000 */
[----:B------:R-:W-:-:S06]  /*54e0*/  UISETP.NE.AND UP0, UPT, UR27, 0x3, UPT ;  /* 0x000000031b00788c */ /* 0x000fcc000bf05270 */
[----:B------:R-:W-:-:S13]  /*54f0*/  PLOP3.LUT P0, PT, PT, PT, UP0, 0x80, 0x0 ;  /* 0x000000000000781c */ /* 0x000fda0003f0f008 */
[----:B------:R-:W-:Y:S05]  /*5500*/  @!P0 BRA `(.L_x_34) ;  /* 0x0000000000048947 */ /* 0x000fea0003800000 */
[----:B------:R-:W-:Y:S01]  /*5510*/  BPT.TRAP 0x1 ;  /* 0x000000040000795c */ /* 0x000fe20000300000 */
.L_x_34:
[----:B------:R-:W-:Y:S02]  /*5520*/  UIADD3 UR8, UR16, UR5, URZ ;  /* 0x0000000510087290 */ /* 0x000fe4000fffe03f */
[----:B------:R-:W-:Y:S02]  /*5530*/  UISETP.GT.U32.AND UP0, UPT, UR13, 0x1, UPT ;  /* 0x000000010d00788c */ /* 0x000fe4000bf04070 */
[----:B------:R-:W-:-:S04]  /*5540*/  UIMAD.WIDE.U32 UR6, UR8, -0x45d1745d, URZ ;  /* 0xba2e8ba3080678a5 */ /* 0x000fc8000f8e003f */
[----:B------:R-:W-:Y:S01]  /*5550*/  USHF.R.U32.HI UR6, URZ, 0x4, UR7 ;  /* 0x000000043f067899 */ /* 0x000fe20008011607 */
[----:B------:R-:W-:-:S03]  /*5560*/  PLOP3.LUT P0, PT, PT, PT, UP0, 0x80, 0x0 ;  /* 0x000000000000781c */ /* 0x000fc60003f0f008 */
[----:B------:R-:W-:-:S04]  /*5570*/  UIMAD UR8, UR6, -0x16, UR8 ;  /* 0xffffffea060878a4 */ /* 0x000fc8000f8e0208 */
[----:B------:R-:W-:-:S04]  /*5580*/  ULEA UR8, UR8, UR12, 0x3 ;  /* 0x0000000c08087291 */ /* 0x000fc8000f8e183f */
[----:B------:R-:W-:-:S04]  /*5590*/  UIADD3 UR8, UR8, 0xb0, URZ ;  /* 0x000000b008087890 */ /* 0x000fc8000fffe03f */
[----:B------:R-:W-:-:S09]  /*55a0*/  UPRMT UR8, URZ, 0x654, UR8 ;  /* 0x000006543f087896 */ /* 0x000fd20008000008 */
[----:B------:R-:W-:Y:S01]  /*55b0*/  SYNCS.ARRIVE.TRANS64.RED.A1T0 RZ, [UR8], RZ ;  /* 0x000000ffffff79a7 */ /* 0x000fe20008100408 */
[----:B------:R-:W-:Y:S05]  /*55c0*/  @P0 BRA `(.L_x_33) ;  /* 0x0000000000040947 */ /* 0x000fea0003800000 */
[----:B------:R-:W-:Y:S01]  /*55d0*/  BPT.TRAP 0x1 ;  /* 0x000000040000795c */ /* 0x000fe20000300000 */
.L_x_33:
[----:B------:R-:W3:Y:S01]  /*55e0*/  S2R R25, SR_TID.X ;  /* 0x0000000000197919 */ /* 0x000ee20000002100 */
[----:B------:R-:W-:Y:S01]  /*55f0*/  IMAD.U32 R24, RZ, RZ, UR30 ;  /* 0x0000001eff187e24 */ /* 0x000fe2000f8e00ff */
[----:B------:R-:W-:Y:S01]  /*5600*/  UIADD3 UR5, UR28, UR5, URZ ;  /* 0x000000051c057290 */ /* 0x000fe2000fffe03f */
[----:B------:R-:W4:Y:S01]  /*5610*/  LDC R35, c[0x0][0x288] ;  /* 0x0000a200ff237b82 */ /* 0x000f220000000800 */
[----:B------:R-:W-:Y:S02]  /*5620*/  UISETP.GE.U32.AND UP1, UPT, UR28, 0x16, UPT ;  /* 0x000000161c00788c */ /* 0x000fe4000bf26070 */
[----:B------:R-:W-:Y:S01]  /*5630*/  SHF.L.U32 R24, R24, 0x1f, RZ ;  /* 0x0000001f18187819 */ /* 0x000fe200000006ff */
[----:B------:R-:W-:Y:S02]  /*5640*/  UISETP.GT.U32.AND UP0, UPT, UR5, 0x15, UPT ;  /* 0x000000150500788c */ /* 0x000fe4000bf04070 */
[----:B------:R-:W-:Y:S01]  /*5650*/  UIMAD.WIDE.U32 UR6, UR5, -0x45d1745d, URZ ;  /* 0xba2e8ba3050678a5 */ /* 0x000fe2000f8e003f */
[----:B------:R-:W5:Y:S01]  /*5660*/  SYNCS.PHASECHK.TRANS64.TRYWAIT P0, [UR17+0x8], R24 ;  /* 0x00000818ff0075a7 */ /* 0x000f620008000151 */
[----:B------:R-:W-:-:S02]  /*5670*/  UISETP.LT.U32.AND UP0, UPT, UR28, 0x16, UP0 ;  /* 0x000000161c00788c */ /* 0x000fc40008701070 */
[----:B------:R-:W-:Y:S02]  /*5680*/  USHF.R.U32.HI UR6, URZ, 0x4, UR7 ;  /* 0x000000043f067899 */ /* 0x000fe40008011607 */
[----:B------:R-:W-:Y:S02]  /*5690*/  USEL UR8, URZ, 0x1, !UP0 ;  /* 0x000000013f087887 */ /* 0x000fe4000c000000 */
[----:B------:R-:W-:Y:S02]  /*56a0*/  UIMAD UR5, UR6, -0x16, UR5 ;  /* 0xffffffea060578a4 */ /* 0x000fe4000f8e0205 */
[----:B------:R-:W-:-:S04]  /*56b0*/  ULOP3.LUT UR4, UR4, UR8, URZ, 0x3c, !UPT ;  /* 0x0000000804047292 */ /* 0x000fc8000f8e3c3f */
[----:B------:R-:W-:Y:S01]  /*56c0*/  @UP1 ULOP3.LUT UR4, UR4, 0x1, UR6, 0x78, !UPT ;  /* 0x0000000104041892 */ /* 0x000fe2000f8e7806 */
[----:B---3--:R-:W-:-:S04]  /*56d0*/  SHF.R.S32.HI R26, RZ, 0x1f, R25 ;  /* 0x0000001fff1a7819 */ /* 0x008fc80000011419 */
[----:B------:R-:W-:-:S04]  /*56e0*/  LEA.HI R26, R26, R25, RZ, 0x7 ;  /* 0x000000191a1a7211 */ /* 0x000fc800078f38ff */
[----:B------:R-:W-:-:S05]  /*56f0*/  LOP3.LUT R26, R26, 0xffffff80, RZ, 0xc0, !PT ;  /* 0xffffff801a1a7812 */ /* 0x000fca00078ec0ff */
[----:B------:R-:W-:-:S05]  /*5700*/  IMAD.IADD R26, R25, 0x1, -R26 ;  /* 0x00000001191a7824 */ /* 0x000fca00078e0a1a */
[----:B------:R-:W-:-:S04]  /*5710*/  SHF.R.S32.HI R25, RZ, 0x1f, R26 ;  /* 0x0000001fff197819 */ /* 0x000fc8000001141a */
[----:B------:R-:W-:-:S04]  /*5720*/  LEA.HI R25, R25, R26, RZ, 0x2 ;  /* 0x0000001a19197211 */ /* 0x000fc800078f10ff */
[----:B------:R-:W-:-:S05]  /*5730*/  LOP3.LUT R25, R25, 0xfffffffc, RZ, 0xc0, !PT ;  /* 0xfffffffc19197812 */ /* 0x000fca00078ec0ff */
[----:B------:R-:W-:-:S04]  /*5740*/  IMAD.IADD R40, R26, 0x1, -R25 ;  /* 0x000000011a287824 */ /* 0x000fc800078e0a19 */
[----:B------:R-:W-:Y:S01]  /*5750*/  IMAD.SHL.U32 R32, R40, 0x2, RZ ;  /* 0x0000000228207824 */ /* 0x000fe200078e00ff */
[----:B----45:R-:W-:Y:S06]  /*5760*/  @!P0 BRA `(.L_x_35) ;  /* 0x000000b000f88947 */ /* 0x030fec0003800000 */
.L_x_339:
[----:B------:R4:W-:Y:S01]  /*5770*/  STL [R1+0xa0], R2 ;  /* 0x0000a00201007387 */ /* 0x0009e20000100800 */
[----:B------:R-:W-:Y:S01]  /*5780*/  ULDC UR8, c[0x0][0x284] ;  /* 0x0000a10000087ab9 */ /* 0x000fe20000000800 */
[----:B------:R-:W-:Y:S01]  /*5790*/  SHF.R.S32.HI R33, RZ, 0x1f, R32 ;  /* 0x0000001fff217819 */ /* 0x000fe20000011420 */
[----:B------:R-:W-:Y:S01]  /*57a0*/  ULDC.64 UR6, c[0x0][0x5d0] ;  /* 0x0001740000067ab9 */ /* 0x000fe20000000a00 */
[----:B----4-:R-:W4:Y:S04]  /*57b0*/  LDL.LU R2, [R1+0x88] ;  /* 0x0000880001027983 */ /* 0x010f280000300800 */
[----:B------:R0:W-:Y:S04]  /*57c0*/  STL [R1+0x9c], R0 ;  /* 0x00009c0001007387 */ /* 0x0001e80000100800 */
[----:B------:R-:W2:Y:S04]  /*57d0*/  LDL R227, [R1+0x78] ;  /* 0x0000780001e37983 */ /* 0x000ea80000100800 */
[----:B0-----:R-:W3:Y:S01]  /*57e0*/  LDL R0, [R1+0x84] ;  /* 0x0000840001007983 */ /* 0x001ee20000100800 */
[----:B----4-:R-:W-:-:S03]  /*57f0*/  IMAD.SHL.U32 R37, R2, 0x100, RZ ;  /* 0x0000010002257824 */ /* 0x010fc600078e00ff */
[----:B------:R0:W5:Y:S01]  /*5800*/  LDL.LU R2, [R1+0xa0] ;  /* 0x0000a00001027983 */ /* 0x0001620000300800 */
[----:B---3--:R-:W-:-:S03]  /*5810*/  IMAD.SHL.U32 R34, R0, 0x40, RZ ;  /* 0x0000004000227824 */ /* 0x008fc600078e00ff */
[----:B------:R0:W5:Y:S02]  /*5820*/  LDL.LU R0, [R1+0x9c] ;  /* 0x00009c0001007983 */ /* 0x0001640000300800 */
[----:B------:R-:W-:Y:S02]  /*5830*/  ISETP.GE.AND P0, PT, R34, UR8, PT ;  /* 0x0000000822007c0c */ /* 0x000fe4000bf06270 */
[----:B--2---:R-:W-:Y:S02]  /*5840*/  SHF.R.S32.HI R38, RZ, 0x1f, R227 ;  /* 0x0000001fff267819 */ /* 0x004fe400000114e3 */
[----:B------:R-:W-:Y:S01]  /*5850*/  ISETP.GE.OR P0, PT, R37, R35, P0 ;  /* 0x000000232500720c */ /* 0x000fe20000706670 */
[----:B------:R-:W-:-:S04]  /*5860*/  IMAD.WIDE.U32 R24, R227, UR6, R32 ;  /* 0x00000006e3187c25 */ /* 0x000fc8000f8e0020 */
[----:B------:R-:W-:Y:S01]  /*5870*/  IMAD R26, R38, UR6, RZ ;  /* 0x00000006261a7c24 */ /* 0x000fe2000f8e02ff */
[----:B------:R-:W-:Y:S02]  /*5880*/  SHF.R.S32.HI R36, RZ, 0x1f, R37 ;  /* 0x0000001fff247819 */ /* 0x000fe40000011425 */
[----:B------:R-:W-:Y:S01]  /*5890*/  IADD3 R24, P1, R37, R24, RZ ;  /* 0x0000001825187210 */ /* 0x000fe20007f3e0ff */
[----:B------:R-:W-:-:S05]  /*58a0*/  IMAD R27, R227, UR7, R26 ;  /* 0x00000007e31b7c24 */ /* 0x000fca000f8e021a */
[----:B------:R-:W-:Y:S01]  /*58b0*/  IADD3.X R25, R36, R25, R27, P1, !PT ;  /* 0x0000001924197210 */ /* 0x000fe20000ffe41b */
[----:B0-----:R-:W-:Y:S06]  /*58c0*/  @P0 BRA `(.L_x_36) ;  /* 0x0000008c00cc0947 */ /* 0x001fec0003800000 */
[----:B------:R0:W-:Y:S01]  /*58d0*/  STL.64 [R1+0xa8], R4 ;  /* 0x0000a80401007387 */ /* 0x0001e20000100a00 */
[----:B------:R-:W2:Y:S01]  /*58e0*/  LDC.64 R28, c[0x0][0x5c8] ;  /* 0x00017200ff1c7b82 */ /* 0x000ea20000000a00 */
[----:B------:R-:W-:Y:S02]  /*58f0*/  ULDC.64 UR6, c[0x0][0x5c0] ;  /* 0x0001700000067ab9 */ /* 0x000fe40000000a00 */
[----:B0-----:R-:W3:Y:S04]  /*5900*/  LDL.64 R4, [R1+0x90] ;  /* 0x0000900001047983 */ /* 0x001ee80000100a00 */
[----:B-----5:R0:W-:Y:S04]  /*5910*/  STL [R1+0xa0], R2 ;  /* 0x0000a00201007387 */ /* 0x0201e80000100800 */
[----:B0-----:R-:W3:Y:S04]  /*5920*/  LDL.LU R2, [R1+0x84] ;  /* 0x0000840001027983 */ /* 0x001ee80000300800 */
[----:B------:R0:W-:Y:S04]  /*5930*/  STL [R1+0x9c], R0 ;  /* 0x00009c0001007387 */ /* 0x0001e80000100800 */
[----:B0-----:R-:W4:Y:S01]  /*5940*/  LDL R0, [R1+0x8c] ;  /* 0x00008c0001007983 */ /* 0x001f220000100800 */
[----:B---3--:R-:W-:-:S03]  /*5950*/  IMAD.WIDE R30, R2, 0x40, R4 ;  /* 0x00000040021e7825 */ /* 0x008fc600078e0204 */
[----:B------:R0:W5:Y:S04]  /*5960*/  LDL.LU.64 R4, [R1+0xa8] ;  /* 0x0000a80001047983 */ /* 0x0001680000300a00 */
[----:B------:R0:W5:Y:S01]  /*5970*/  LDL.LU R2, [R1+0xa0] ;  /* 0x0000a00001027983 */ /* 0x0001620000300800 */
[-C--:B--2---:R-:W-:Y:S02]  /*5980*/  IMAD R26, R31, R28.reuse, RZ ;  /* 0x0000001c1f1a7224 */ /* 0x084fe400078e02ff */
[----:B------:R-:W-:-:S04]  /*5990*/  IMAD.WIDE.U32 R24, R30, R28, R24 ;  /* 0x0000001c1e187225 */ /* 0x000fc800078e0018 */
[----:B------:R-:W-:Y:S01]  /*59a0*/  IMAD R27, R30, R29, R26 ;  /* 0x0000001d1e1b7224 */ /* 0x000fe200078e021a */
[----:B------:R-:W-:Y:S01]  /*59b0*/  LEA R26, P0, R28, R24, 0x3 ;  /* 0x000000181c1a7211 */ /* 0x000fe200078018ff */
[----:B----4-:R-:W-:Y:S01]  /*59c0*/  IMAD.IADD R39, R0, 0x1, -R34 ;  /* 0x0000000100277824 */ /* 0x010fe200078e0a22 */
[----:B------:R-:W-:Y:S01]  /*59d0*/  IADD3 R24, P1, R24, UR6, RZ ;  /* 0x0000000618187c10 */ /* 0x000fe2000ff3e0ff */
[----:B------:R0:W5:Y:S01]  /*59e0*/  LDL.LU R0, [R1+0x9c] ;  /* 0x00009c0001007983 */ /* 0x0001620000300800 */
[----:B------:R-:W-:Y:S01]  /*59f0*/  IMAD.IADD R27, R25, 0x1, R27 ;  /* 0x00000001191b7824 */ /* 0x000fe200078e021b */
[----:B------:R-:W-:-:S04]  /*5a00*/  IADD3 R26, P3, R26, UR6, RZ ;  /* 0x000000061a1a7c10 */ /* 0x000fc8000ff7e0ff */
[----:B------:R-:W-:Y:S01]  /*5a10*/  LEA.HI.X R29, R28, R27, R29, 0x3, P0 ;  /* 0x0000001b1c1d7211 */ /* 0x000fe200000f1c1d */
[----:B------:R-:W-:Y:S01]  /*5a20*/  IMAD R28, R40, -0x2, R35 ;  /* 0xfffffffe281c7824 */ /* 0x000fe200078e0223 */
[----:B------:R-:W-:Y:S01]  /*5a30*/  FSETP.NEU.AND P0, PT, RZ, UR26, PT ;  /* 0x0000001aff007c0b */ /* 0x000fe2000bf0d000 */
[----:B------:R-:W-:Y:S01]  /*5a40*/  BSSY B0, `(.L_x_36) ;  /* 0x00008db000007945 */ /* 0x000fe20003800000 */
[----:B------:R-:W-:Y:S02]  /*5a50*/  IADD3.X R25, R27, UR7, RZ, P1, !PT ;  /* 0x000000071b197c10 */ /* 0x000fe40008ffe4ff */
[----:B------:R-:W-:Y:S01]  /*5a60*/  IADD3.X R27, R29, UR7, RZ, P3, !PT ;  /* 0x000000071d1b7c10 */ /* 0x000fe20009ffe4ff */
[----:B------:R-:W-:-:S08]  /*5a70*/  IMAD.IADD R34, R28, 0x1, -R37 ;  /* 0x000000011c227824 */ /* 0x000fd000078e0a25 */
[----:B0-----:R-:W-:Y:S05]  /*5a80*/  @!P0 BRA `(.L_x_37) ;  /* 0x0000006800d88947 */ /* 0x001fea0003800000 */
[----:B------:R-:W-:Y:S01]  /*5a90*/  ULDC.64 UR6, c[0x0][0x5b8] ;  /* 0x00016e0000067ab9 */ /* 0x000fe20000000a00 */
[----:B------:R-:W-:Y:S01]  /*5aa0*/  ULDC.64 UR8, c[0x0][0x5a8] ;  /* 0x00016a0000087ab9 */ /* 0x000fe20000000a00 */
[----:B------:R-:W-:Y:S01]  /*5ab0*/  IMAD.WIDE.U32 R32, R227, UR6, R32 ;  /* 0x00000006e3207c25 */ /* 0x000fe2000f8e0020 */
[----:B------:R-:W-:Y:S03]  /*5ac0*/  BSSY B1, `(.L_x_38) ;  /* 0x0000010000017945 */ /* 0x000fe60003800000 */
[----:B------:R-:W-:Y:S01]  /*5ad0*/  IMAD R28, R38, UR6, RZ ;  /* 0x00000006261c7c24 */ /* 0x000fe2000f8e02ff */
[----:B------:R-:W-:-:S03]  /*5ae0*/  IADD3 R32, P0, R37, R32, RZ ;  /* 0x0000002025207210 */ /* 0x000fc60007f1e0ff */
[----:B------:R-:W-:Y:S01]  /*5af0*/  IMAD R29, R227, UR7, R28 ;  /* 0x00000007e31d7c24 */ /* 0x000fe2000f8e021c */
[----:B------:R-:W-:Y:S02]  /*5b00*/  ULDC.64 UR6, c[0x0][0x5b0] ;  /* 0x00016c0000067ab9 */ /* 0x000fe40000000a00 */
[----:B------:R-:W-:Y:S02]  /*5b10*/  IMAD R35, R31, UR6, RZ ;  /* 0x000000061f237c24 */ /* 0x000fe4000f8e02ff */
[----:B------:R-:W-:Y:S02]  /*5b20*/  IADD3.X R33, R36, R33, R29, P0, !PT ;  /* 0x0000002124217210 */ /* 0x000fe400007fe41d */
[----:B------:R-:W-:Y:S01]  /*5b30*/  ISETP.GE.AND P0, PT, R39, 0x1, PT ;  /* 0x000000012700780c */ /* 0x000fe20003f06270 */
[C---:B------:R-:W-:Y:S02]  /*5b40*/  IMAD R35, R30.reuse, UR7, R35 ;  /* 0x000000071e237c24 */ /* 0x040fe4000f8e0223 */
[----:B------:R-:W-:Y:S01]  /*5b50*/  IMAD.WIDE.U32 R28, R30, UR6, R32 ;  /* 0x000000061e1c7c25 */ /* 0x000fe2000f8e0020 */
[----:B------:R-:W-:-:S02]  /*5b60*/  ISETP.LT.OR P4, PT, R34, 0x1, !P0 ;  /* 0x000000012200780c */ /* 0x000fc40004781670 */
[----:B------:R-:W-:-:S04]  /*5b70*/  IADD3 R28, P1, R28, UR8, RZ ;  /* 0x000000081c1c7c10 */ /* 0x000fc8000ff3e0ff */
[--C-:B------:R-:W-:Y:S02]  /*5b80*/  IADD3.X R29, R29, UR9, R35.reuse, P1, !PT ;  /* 0x000000091d1d7c10 */ /* 0x100fe40008ffe423 */
[----:B------:R-:W-:-:S05]  /*5b90*/  PRMT R35, RZ, 0x7610, R35 ;  /* 0x00007610ff237816 */ /* 0x000fca0000000023 */
[----:B------:R-:W-:Y:S05]  /*5ba0*/  @P4 BRA `(.L_x_39) ;  /* 0x0000000000044947 */ /* 0x000fea0003800000 */
[----:B------:R0:W5:Y:S02]  /*5bb0*/  LDG.E.U8 R35, desc[UR22][R28.64] ;  /* 0x000000161c237981 */ /* 0x000164000c1e1100 */
.L_x_39:
[----:B------:R-:W-:Y:S05]  /*5bc0*/  BSYNC B1 ;  /* 0x0000000000017941 */ /* 0x000fea0003800000 */
.L_x_38:
[----:B-----5:R-:W-:Y:S01]  /*5bd0*/  LOP3.LUT R35, R35, 0xff, RZ, 0xc0, !PT ;  /* 0x000000ff23237812 */ /* 0x020fe200078ec0ff */
[----:B------:R-:W-:Y:S01]  /*5be0*/  BSSY B1, `(.L_x_40) ;  /* 0x000000b000017945 */ /* 0x000fe20003800000 */
[----:B------:R-:W-:Y:S02]  /*5bf0*/  ISETP.LT.OR P3, PT, R34, 0x2, !P0 ;  /* 0x000000022200780c */ /* 0x000fe40004761670 */
[----:B------:R-:W-:-:S05]  /*5c00*/  F2FP.F16.E4M3.UNPACK_B R35, R35 ;  /* 0x00000023ff23723e */ /* 0x000fca00020006ff */
[----:B------:R-:W-:-:S05]  /*5c10*/  HADD2.F32 R35, -RZ, R35.H0_H0 ;  /* 0x20000023ff237230 */ /* 0x000fca0000004100 */
[----:B------:R-:W-:-:S04]  /*5c20*/  FMUL R35, R35, UR26 ;  /* 0x0000001a23237c20 */ /* 0x000fc80008400000 */
[----:B------:R-:W-:-:S05]  /*5c30*/  FFMA R35, R226, UR25, R35 ;  /* 0x00000019e2237c23 */ /* 0x000fca0008000023 */
[----:B------:R-:W-:Y:S02]  /*5c40*/  F2FP.SATFINITE.E4M3.F32.PACK_AB_MERGE_C R37, RZ, R35, RZ ;  /* 0x00000023ff25723e */ /* 0x000fe400048070ff */
[----:B------:R-:W-:-:S03]  /*5c50*/  PRMT R35, RZ, 0x7610, R35 ;  /* 0x00007610ff237816 */ /* 0x000fc60000000023 */
[----:B------:R2:W-:Y:S01]  /*5c60*/  @!P4 STG.E.U8 desc[UR22][R24.64], R37 ;  /* 0x000000251800c986 */ /* 0x0005e2000c101116 */
[----:B------:R-:W-:Y:S05]  /*5c70*/  @P3 BRA `(.L_x_41) ;  /* 0x0000000000043947 */ /* 0x000fea0003800000 */
[----:B------:R3:W5:Y:S02]  /*5c80*/  LDG.E.U8 R35, desc[UR22][R28.64+0x1] ;  /* 0x000001161c237981 */ /* 0x000764000c1e1100 */
.L_x_41:
[----:B------:R-:W-:Y:S05]  /*5c90*/  BSYNC B1 ;  /* 0x0000000000017941 */ /* 0x000fea0003800000 */
.L_x_40:
[----:B-----5:R-:W-:Y:S01]  /*5ca0*/  LOP3.LUT R35, R35, 0xff, RZ, 0xc0, !PT ;  /* 0x000000ff23237812 */ /* 0x020fe200078ec0ff */
[----:B------:R-:W-:Y:S01]  /*5cb0*/  BSSY B1, `(.L_x_42) ;  /* 0x0000013000017945 */ /* 0x000fe20003800000 */
[----:B--2---:R-:W-:Y:S02]  /*5cc0*/  IADD3 R37, P1, R30, 0x8, RZ ;  /* 0x000000081e257810 */ /* 0x004fe40007f3e0ff */
[----:B------:R-:W-:-:S03]  /*5cd0*/  F2FP.F16.E4M3.UNPACK_B R35, R35 ;  /* 0x00000023ff23723e */ /* 0x000fc600020006ff */
[----:B------:R-:W-:Y:S01]  /*5ce0*/  IMAD.X R31, RZ, RZ, R31, P1 ;  /* 0x000000ffff1f7224 */ /* 0x000fe200008e061f */
[----:B------:R-:W-:Y:S01]  /*5cf0*/  ISETP.GE.AND P1, PT, R39, 0x9, PT ;  /* 0x000000092700780c */ /* 0x000fe20003f26270 */
[----:B------:R-:W-:Y:S02]  /*5d00*/  HADD2.F32 R35, -RZ, R35.H0_H0 ;  /* 0x20000023ff237230 */ /* 0x000fe40000004100 */
[----:B------:R-:W-:Y:S01]  /*5d10*/  IMAD R36, R31, UR6, RZ ;  /* 0x000000061f247c24 */ /* 0x000fe2000f8e02ff */
[----:B------:R-:W-:Y:S01]  /*5d20*/  ISETP.LT.OR P5, PT, R34, 0x1, !P1 ;  /* 0x000000012200780c */ /* 0x000fe20004fa1670 */
[----:B------:R-:W-:-:S04]  /*5d30*/  IMAD.WIDE.U32 R32, R37, UR6, R32 ;  /* 0x0000000625207c25 */ /* 0x000fc8000f8e0020 */
[----:B------:R-:W-:Y:S01]  /*5d40*/  FMUL R30, R35, UR26 ;  /* 0x0000001a231e7c20 */ /* 0x000fe20008400000 */
[----:B------:R-:W-:-:S03]  /*5d50*/  IMAD R37, R37, UR7, R36 ;  /* 0x0000000725257c24 */ /* 0x000fc6000f8e0224 */
[----:B------:R-:W-:Y:S01]  /*5d60*/  FFMA R225, R225, UR25, R30 ;  /* 0x00000019e1e17c23 */ /* 0x000fe2000800001e */
[----:B------:R-:W-:Y:S02]  /*5d70*/  IADD3 R30, P4, R32, UR8, RZ ;  /* 0x00000008201e7c10 */ /* 0x000fe4000ff9e0ff */
[----:B------:R-:W-:Y:S02]  /*5d80*/  PRMT R32, RZ, 0x7610, R32 ;  /* 0x00007610ff207816 */ /* 0x000fe40000000020 */
[----:B------:R-:W-:Y:S02]  /*5d90*/  F2FP.SATFINITE.E4M3.F32.PACK_AB_MERGE_C R225, RZ, R225, RZ ;  /* 0x000000e1ffe1723e */ /* 0x000fe400048070ff */
[----:B------:R-:W-:-:S03]  /*5da0*/  IADD3.X R31, R33, UR9, R37, P4, !PT ;  /* 0x00000009211f7c10 */ /* 0x000fc6000a7fe425 */
[----:B------:R2:W-:Y:S01]  /*5db0*/  @!P3 STG.E.U8 desc[UR22][R24.64+0x1], R225 ;  /* 0x000001e11800b986 */ /* 0x0005e2000c101116 */
[----:B------:R-:W-:Y:S05]  /*5dc0*/  @P5 BRA `(.L_x_43) ;  /* 0x0000000000045947 */ /* 0x000fea0003800000 */
[----:B------:R4:W5:Y:S02]  /*5dd0*/  LDG.E.U8 R32, desc[UR22][R30.64] ;  /* 0x000000161e207981 */ /* 0x000964000c1e1100 */
.L_x_43:
[----:B------:R-:W-:Y:S05]  /*5de0*/  BSYNC B1 ;  /* 0x0000000000017941 */ /* 0x000fea0003800000 */
.L_x_42:
[----:B-----5:R-:W-:Y:S01]  /*5df0*/  LOP3.LUT R32, R32, 0xff, RZ, 0xc0, !PT ;  /* 0x000000ff20207812 */ /* 0x020fe200078ec0ff */
[----:B------:R-:W-:Y:S01]  /*5e00*/  BSSY B1, `(.L_x_44) ;  /* 0x000000b000017945 */ /* 0x000fe20003800000 */
[----:B------:R-:W-:Y:S02]  /*5e10*/  ISETP.LT.OR P3, PT, R34, 0x2, !P1 ;  /* 0x000000022200780c */ /* 0x000fe40004f61670 */
[----:B------:R-:W-:-:S05]  /*5e20*/  F2FP.F16.E4M3.UNPACK_B R32, R32 ;  /* 0x00000020ff20723e */ /* 0x000fca00020006ff */
[----:B------:R-:W-:-:S05]  /*5e30*/  HADD2.F32 R32, -RZ, R32.H0_H0 ;  /* 0x20000020ff207230 */ /* 0x000fca0000004100 */
[----:B------:R-:W-:Y:S01]  /*5e40*/  FMUL R33, R32, UR26 ;  /* 0x0000001a20217c20 */ /* 0x000fe20008400000 */
[----:B------:R-:W-:-:S03]  /*5e50*/  PRMT R32, RZ, 0x7610, R32 ;  /* 0x00007610ff207816 */ /* 0x000fc60000000020 */
[----:B------:R-:W-:-:S05]  /*5e60*/  FFMA R33, R224, UR25, R33 ;  /* 0x00000019e0217c23 */ /* 0x000fca0008000021 */
[----:B------:R-:W-:-:S05]  /*5e70*/  F2FP.SATFINITE.E4M3.F32.PACK_AB_MERGE_C R33, RZ, R33, RZ ;  /* 0x00000021ff21723e */ /* 0x000fca00048070ff */
[----:B------:R0:W-:Y:S01]  /*5e80*/  @!P5 STG.E.U8 desc[UR22][R26.64], R33 ;  /* 0x000000211a00d986 */ /* 0x0001e2000c101116 */
[----:B------:R-:W-:Y:S05]  /*5e90*/  @P3 BRA `(.L_x_45) ;  /* 0x0000000000043947 */ /* 0x000fea0003800000 */
[----:B------:R0:W5:Y:S02]  /*5ea0*/  LDG.E.U8 R32, desc[UR22][R30.64+0x1] ;  /* 0x000001161e207981 */ /* 0x000164000c1e1100 */
.L_x_45:
[----:B------:R-:W-:Y:S05]  /*5eb0*/  BSYNC B1 ;  /* 0x0000000000017941 */ /* 0x000fea0003800000 */
.L_x_44:
[----:B-----5:R-:W-:Y:S01]  /*5ec0*/  LOP3.LUT R32, R32, 0xff, RZ, 0xc0, !PT ;  /* 0x000000ff20207812 */ /* 0x020fe200078ec0ff */
[----:B------:R-:W-:Y:S01]  /*5ed0*/  BSSY B1, `(.L_x_46) ;  /* 0x000000b000017945 */ /* 0x000fe20003800000 */
[----:B------:R-:W-:Y:S02]  /*5ee0*/  ISETP.LT.OR P4, PT, R34, 0x9, !P0 ;  /* 0x000000092200780c */ /* 0x000fe40004781670 */
[----:B------:R-:W-:-:S05]  /*5ef0*/  F2FP.F16.E4M3.UNPACK_B R32, R32 ;  /* 0x00000020ff20723e */ /* 0x000fca00020006ff */
[----:B------:R-:W-:-:S05]  /*5f00*/  HADD2.F32 R32, -RZ, R32.H0_H0 ;  /* 0x20000020ff207230 */ /* 0x000fca0000004100 */
[----:B------:R-:W-:-:S04]  /*5f10*/  FMUL R32, R32, UR26 ;  /* 0x0000001a20207c20 */ /* 0x000fc80008400000 */
[----:B------:R-:W-:-:S05]  /*5f20*/  FFMA R32, R223, UR25, R32 ;  /* 0x00000019df207c23 */ /* 0x000fca0008000020 */
[----:B0-----:R-:W-:Y:S02]  /*5f30*/  F2FP.SATFINITE.E4M3.F32.PACK_AB_MERGE_C R33, RZ, R32, RZ ;  /* 0x00000020ff21723e */ /* 0x001fe400048070ff */
[----:B------:R-:W-:-:S03]  /*5f40*/  PRMT R32, RZ, 0x7610, R32 ;  /* 0x00007610ff207816 */ /* 0x000fc60000000020 */
[----:B------:R0:W-:Y:S01]  /*5f50*/  @!P3 STG.E.U8 desc[UR22][R26.64+0x1], R33 ;  /* 0x000001211a00b986 */ /* 0x0001e2000c101116 */
[----:B------:R-:W-:Y:S05]  /*5f60*/  @P4 BRA `(.L_x_47) ;  /* 0x0000000000044947 */ /* 0x000fea0003800000 */
[----:B------:R0:W5:Y:S02]  /*5f70*/  LDG.E.U8 R32, desc[UR22][R28.64+0x8] ;  /* 0x000008161c207981 */ /* 0x000164000c1e1100 */
.L_x_47:
[----:B------:R-:W-:Y:S05]  /*5f80*/  BSYNC B1 ;  /* 0x0000000000017941 */ /* 0x000fea0003800000 */
.L_x_46:
[----:B-----5:R-:W-:Y:S01]  /*5f90*/  LOP3.LUT R32, R32, 0xff, RZ, 0xc0, !PT ;  /* 0x000000ff20207812 */ /* 0x020fe200078ec0ff */
[----:B------:R-:W-:Y:S01]  /*5fa0*/  BSSY B1, `(.L_x_48) ;  /* 0x000000b000017945 */ /* 0x000fe20003800000 */
[----:B------:R-:W-:Y:S02]  /*5fb0*/  ISETP.LT.OR P3, PT, R34, 0xa, !P0 ;  /* 0x0000000a2200780c */ /* 0x000fe40004761670 */
[----:B------:R-:W-:-:S05]  /*5fc0*/  F2FP.F16.E4M3.UNPACK_B R32, R32 ;  /* 0x00000020ff20723e */ /* 0x000fca00020006ff */
[----:B------:R-:W-:-:S05]  /*5fd0*/  HADD2.F32 R32, -RZ, R32.H0_H0 ;  /* 0x20000020ff207230 */ /* 0x000fca0000004100 */
[----:B0-----:R-:W-:Y:S01]  /*5fe0*/  FMUL R33, R32, UR26 ;  /* 0x0000001a20217c20 */ /* 0x001fe20008400000 */
[----:B------:R-:W-:-:S03]  /*5ff0*/  PRMT R32, RZ, 0x7610, R32 ;  /* 0x00007610ff207816 */ /* 0x000fc60000000020 */
[----:B------:R-:W-:-:S05]  /*6000*/  FFMA R33, R222, UR25, R33 ;  /* 0x00000019de217c23 */ /* 0x000fca0008000021 */
[----:B------:R-:W-:-:S05]  /*6010*/  F2FP.SATFINITE.E4M3.F32.PACK_AB_MERGE_C R33, RZ, R33, RZ ;  /* 0x00000021ff21723e */ /* 0x000fca00048070ff */
[----:B------:R0:W-:Y:S01]  /*6020*/  @!P4 STG.E.U8 desc[UR22][R24.64+0x8], R33 ;  /* 0x000008211800c986 */ /* 0x0001e2000c101116 */
[----:B------:R-:W-:Y:S05]  /*6030*/  @P3 BRA `(.L_x_49) ;  /* 0x0000000000043947 */ /* 0x000fea0003800000 */
[----:B------:R0:W5:Y:S02]  /*6040*/  LDG.E.U8 R32, desc[UR22][R28.64+0x9] ;  /* 0x000009161c207981 */ /* 0x000164000c1e1100 */
.L_x_49:
[----:B------:R-:W-:Y:S05]  /*6050*/  BSYNC B1 ;  /* 0x0000000000017941 */ /* 0x000fea0003800000 */
.L_x_48:
        /* <DEDUP_REMOVED lines=12> */
.L_x_51:
[----:B------:R-:W-:Y:S05]  /*6120*/  BSYNC B1 ;  /* 0x0000000000017941 */ /* 0x000fea0003800000 */
.L_x_50:
        /* <DEDUP_REMOVED lines=12> */
.L_x_53:
[----:B------:R-:W-:Y:S05]  /*61f0*/  BSYNC B1 ;  /* 0x0000000000017941 */ /* 0x000fea0003800000 */
.L_x_52:
        /* <DEDUP_REMOVED lines=12> */
.L_x_55:
[----:B------:R-:W-:Y:S05]  /*62c0*/  BSYNC B1 ;  /* 0x0000000000017941 */ /* 0x000fea0003800000 */
.L_x_54:
        /* <DEDUP_REMOVED lines=12> */
.L_x_57:
[----:B------:R-:W-:Y:S05]  /*6390*/  BSYNC B1 ;  /* 0x0000000000017941 */ /* 0x000fea0003800000 */
.L_x_56:
        /* <DEDUP_REMOVED lines=12> */
.L_x_59:
[----:B------:R-:W-:Y:S05]  /*6460*/  BSYNC B1 ;  /* 0x0000000000017941 */ /* 0x000fea0003800000 */
.L_x_58:
        /* <DEDUP_REMOVED lines=12> */
.L_x_61:
[----:B------:R-:W-:Y:S05]  /*6530*/  BSYNC B1 ;  /* 0x0000000000017941 */ /* 0x000fea0003800000 */
.L_x_60:
        /* <DEDUP_REMOVED lines=12> */
.L_x_63:
[----:B------:R-:W-:Y:S05]  /*6600*/  BSYNC B1 ;  /* 0x0000000000017941 */ /* 0x000fea0003800000 */
.L_x_62:
        /* <DEDUP_REMOVED lines=12> */
.L_x_65:
[----:B------:R-:W-:Y:S05]  /*66d0*/  BSYNC B1 ;  /* 0x0000000000017941 */ /* 0x000fea0003800000 */
.L_x_64:
        /* <DEDUP_REMOVED lines=12> */
.L_x_67:
[----:B------:R-:W-:Y:S05]  /*67a0*/  BSYNC B1 ;  /* 0x0000000000017941 */ /* 0x000fea0003800000 */
.L_x_66:
        /* <DEDUP_REMOVED lines=12> */
.L_x_69:
[----:B------:R-:W-:Y:S05]  /*6870*/  BSYNC B1 ;  /* 0x0000000000017941 */ /* 0x000fea0003800000 */
.L_x_68:
        /* <DEDUP_REMOVED lines=12> */
.L_x_71:
[----:B------:R-:W-:Y:S05]  /*6940*/  BSYNC B1 ;  /* 0x0000000000017941 */ /* 0x000fea0003800000 */
.L_x_70:
        /* <DEDUP_REMOVED lines=12> */
.L_x_73:
[----:B------:R-:W-:Y:S05]  /*6a10*/  BSYNC B1 ;  /* 0x0000000000017941 */ /* 0x000fea0003800000 */
.L_x_72:
        /* <DEDUP_REMOVED lines=12> */
.L_x_75:
[----:B------:R-:W-:Y:S05]  /*6ae0*/  BSYNC B1 ;  /* 0x0000000000017941 */ /* 0x000fea0003800000 */
.L_x_74:
        /* <DEDUP_REMOVED lines=12> */
.L_x_77:
[----:B------:R-:W-:Y:S05]  /*6bb0*/  BSYNC B1 ;  /* 0x0000000000017941 */ /* 0x000fea0003800000 */
.L_x_76:
        /* <DEDUP_REMOVED lines=12> */
.L_x_79:
[----:B------:R-:W-:Y:S05]  /*6c80*/  BSYNC B1 ;  /* 0x0000000000017941 */ /* 0x000fea0003800000 */
.L_x_78:
        /* <DEDUP_REMOVED lines=12> */
.L_x_81:
[----:B------:R-:W-:Y:S05]  /*6d50*/  BSYNC B1 ;  /* 0x0000000000017941 */ /* 0x000fea0003800000 */
.L_x_80:
        /* <DEDUP_REMOVED lines=12> */
.L_x_83:
[----:B------:R-:W-:Y:S05]  /*6e20*/  BSYNC B1 ;  /* 0x0000000000017941 */ /* 0x000fea0003800000 */
.L_x_82:
        /* <DEDUP_REMOVED lines=12> */
.L_x_85:
[----:B------:R-:W-:Y:S05]  /*6ef0*/  BSYNC B1 ;  /* 0x0000000000017941 */ /* 0x000fea0003800000 */
.L_x_84:
        /* <DEDUP_REMOVED lines=12> */
.L_x_87:
[----:B------:R-:W-:Y:S05]  /*6fc0*/  BSYNC B1 ;  /* 0x0000000000017941 */ /* 0x000fea0003800000 */
.L_x_86:
        /* <DEDUP_REMOVED lines=12> */
.L_x_89:
[----:B------:R-:W-:Y:S05]  /*7090*/  BSYNC B1 ;  /* 0x0000000000017941 */ /* 0x000fea0003800000 */
.L_x_88:
        /* <DEDUP_REMOVED lines=12> */
.L_x_91:
[----:B------:R-:W-:Y:S05]  /*7160*/  BSYNC B1 ;  /* 0x0000000000017941 */ /* 0x000fea0003800000 */
.L_x_90:
        /* <DEDUP_REMOVED lines=12> */
.L_x_93:
[----:B------:R-:W-:Y:S05]  /*7230*/  BSYNC B1 ;  /* 0x0000000000017941 */ /* 0x000fea0003800000 */
.L_x_92:
        /* <DEDUP_REMOVED lines=12> */
.L_x_95:
[----:B------:R-:W-:Y:S05]  /*7300*/  BSYNC B1 ;  /* 0x0000000000017941 */ /* 0x000fea0003800000 */
.L_x_94:
        /* <DEDUP_REMOVED lines=12> */
.L_x_97:
[----:B------:R-:W-:Y:S05]  /*73d0*/  BSYNC B1 ;  /* 0x0000000000017941 */ /* 0x000fea0003800000 */
.L_x_96:
        /* <DEDUP_REMOVED lines=12> */
.L_x_99:
[----:B------:R-:W-:Y:S05]  /*74a0*/  BSYNC B1 ;  /* 0x0000000000017941 */ /* 0x000fea0003800000 */
.L_x_98:
        /* <DEDUP_REMOVED lines=12> */
.L_x_101:
[----:B------:R-:W-:Y:S05]  /*7570*/  BSYNC B1 ;  /* 0x0000000000017941 */ /* 0x000fea0003800000 */
.L_x_100:
        /* <DEDUP_REMOVED lines=12> */
.L_x_103:
[----:B------:R-:W-:Y:S05]  /*7640*/  BSYNC B1 ;  /* 0x0000000000017941 */ /* 0x000fea0003800000 */
.L_x_102:
        /* <DEDUP_REMOVED lines=12> */
.L_x_105:
[----:B------:R-:W-:Y:S05]  /*7710*/  BSYNC B1 ;  /* 0x0000000000017941 */ /* 0x000fea0003800000 */
.L_x_104:
        /* <DEDUP_REMOVED lines=12> */
.L_x_107:
[----:B------:R-:W-:Y:S05]  /*77e0*/  BSYNC B1 ;  /* 0x0000000000017941 */ /* 0x000fea0003800000 */
.L_x_106:
        /* <DEDUP_REMOVED lines=12> */
.L_x_109:
[----:B------:R-:W-:Y:S05]  /*78b0*/  BSYNC B1 ;  /* 0x0000000000017941 */ /* 0x000fea0003800000 */
.L_x_108:
        /* <DEDUP_REMOVED lines=12> */
.L_x_111:
[----:B------:R-:W-:Y:S05]  /*7980*/  BSYNC B1 ;  /* 0x0000000000017941 */ /* 0x000fea0003800000 */
.L_x_110:
        /* <DEDUP_REMOVED lines=12> */
.L_x_113:
[----:B------:R-:W-:Y:S05]  /*7a50*/  BSYNC B1 ;  /* 0x0000000000017941 */ /* 0x000fea0003800000 */
.L_x_112:
        /* <DEDUP_REMOVED lines=12> */
.L_x_115:
[----:B------:R-:W-:Y:S05]  /*7b20*/  BSYNC B1 ;  /* 0x0000000000017941 */ /* 0x000fea0003800000 */
.L_x_114:
        /* <DEDUP_REMOVED lines=12> */
.L_x_117:
[----:B------:R-:W-:Y:S05]  /*7bf0*/  BSYNC B1 ;  /* 0x0000000000017941 */ /* 0x000fea0003800000 */
.L_x_116:
        /* <DEDUP_REMOVED lines=12> */
.L_x_119:
[----:B------:R-:W-:Y:S05]  /*7cc0*/  BSYNC B1 ;  /* 0x0000000000017941 */ /* 0x000fea0003800000 */
.L_x_118:
        /* <DEDUP_REMOVED lines=12> */
.L_x_121:
[----:B------:R-:W-:Y:S05]  /*7d90*/  BSYNC B1 ;  /* 0x0000000000017941 */ /* 0x000fea0003800000 */
.L_x_120:
        /* <DEDUP_REMOVED lines=12> */
.L_x_123:
[----:B------:R-:W-:Y:S05]  /*7e60*/  BSYNC B1 ;  /* 0x0000000000017941 */ /* 0x000fea0003800000 */
.L_x_122:
        /* <DEDUP_REMOVED lines=12> */
.L_x_125:
[----:B------:R-:W-:Y:S05]  /*7f30*/  BSYNC B1 ;  /* 0x0000000000017941 */ /* 0x000fea0003800000 */
.L_x_124:
        /* <DEDUP_REMOVED lines=12> */
.L_x_127:
[----:B------:R-:W-:Y:S05]  /*8000*/  BSYNC B1 ;  /* 0x0000000000017941 */ /* 0x000fea0003800000 */
.L_x_126:
        /* <DEDUP_REMOVED lines=12> */
.L_x_129:
[----:B------:R-:W-:Y:S05]  /*80d0*/  BSYNC B1 ;  /* 0x0000000000017941 */ /* 0x000fea0003800000 */
.L_x_128:
        /* <DEDUP_REMOVED lines=12> */
.L_x_131:
[----:B------:R-:W-:Y:S05]  /*81a0*/  BSYNC B1 ;  /* 0x0000000000017941 */ /* 0x000fea0003800000 */
.L_x_130:
        /* <DEDUP_REMOVED lines=12> */
.L_x_133:
[----:B------:R-:W-:Y:S05]  /*8270*/  BSYNC B1 ;  /* 0x0000000000017941 */ /* 0x000fea0003800000 */
.L_x_132:
        /* <DEDUP_REMOVED lines=12> */
.L_x_135:
[----:B------:R-:W-:Y:S05]  /*8340*/  BSYNC B1 ;  /* 0x0000000000017941 */ /* 0x000fea0003800000 */
.L_x_134:
        /* <DEDUP_REMOVED lines=12> */
.L_x_137:
[----:B------:R-:W-:Y:S05]  /*8410*/  BSYNC B1 ;  /* 0x0000000000017941 */ /* 0x000fea0003800000 */
.L_x_136:
        /* <DEDUP_REMOVED lines=12> */
.L_x_139:
[----:B------:R-:W-:Y:S05]  /*84e0*/  BSYNC B1 ;  /* 0x0000000000017941 */ /* 0x000fea0003800000 */
.L_x_138:
        /* <DEDUP_REMOVED lines=12> */
.L_x_141:
[----:B------:R-:W-:Y:S05]  /*85b0*/  BSYNC B1 ;  /* 0x0000000000017941 */ /* 0x000fea0003800000 */
.L_x_140:
        /* <DEDUP_REMOVED lines=12> */
.L_x_143:
[----:B------:R-:W-:Y:S05]  /*8680*/  BSYNC B1 ;  /* 0x0000000000017941 */ /* 0x000fea0003800000 */
.L_x_142:
        /* <DEDUP_REMOVED lines=12> */
.L_x_145:
[----:B------:R-:W-:Y:S05]  /*8750*/  BSYNC B1 ;  /* 0x0000000000017941 */ /* 0x000fea0003800000 */
.L_x_144:
        /* <DEDUP_REMOVED lines=12> */
.L_x_147:
[----:B------:R-:W-:Y:S05]  /*8820*/  BSYNC B1 ;  /* 0x0000000000017941 */ /* 0x000fea0003800000 */
.L_x_146:
        /* <DEDUP_REMOVED lines=12> */
.L_x_149:
[----:B------:R-:W-:Y:S05]  /*88f0*/  BSYNC B1 ;  /* 0x0000000000017941 */ /* 0x000fea0003800000 */
.L_x_148:
        /* <DEDUP_REMOVED lines=12> */
.L_x_151:
[----:B------:R-:W-:Y:S05]  /*89c0*/  BSYNC B1 ;  /* 0x0000000000017941 */ /* 0x000fea0003800000 */
.L_x_150:
        /* <DEDUP_REMOVED lines=12> */
.L_x_153:
[----:B------:R-:W-:Y:S05]  /*8a90*/  BSYNC B1 ;  /* 0x0000000000017941 */ /* 0x000fea0003800000 */
.L_x_152:
        /* <DEDUP_REMOVED lines=12> */
.L_x_155:
[----:B------:R-:W-:Y:S05]  /*8b60*/  BSYNC B1 ;  /* 0x0000000000017941 */ /* 0x000fea0003800000 */
.L_x_154:
        /* <DEDUP_REMOVED lines=12> */
.L_x_157:
[----:B------:R-:W-:Y:S05]  /*8c30*/  BSYNC B1 ;  /* 0x0000000000017941 */ /* 0x000fea0003800000 */
.L_x_156:
        /* <DEDUP_REMOVED lines=12> */
.L_x_159:
[----:B------:R-:W-:Y:S05]  /*8d00*/  BSYNC B1 ;  /* 0x0000000000017941 */ /* 0x000fea0003800000 */
.L_x_158:
        /* <DEDUP_REMOVED lines=12> */
.L_x_161:
[----:B------:R-:W-:Y:S05]  /*8dd0*/  BSYNC B1 ;  /* 0x0000000000017941 */ /* 0x000fea0003800000 */
.L_x_160:
        /* <DEDUP_REMOVED lines=12> */
.L_x_163:
[----:B------:R-:W-:Y:S05]  /*8ea0*/  BSYNC B1 ;  /* 0x0000000000017941 */ /* 0x000fea0003800000 */
.L_x_162:
        /* <DEDUP_REMOVED lines=12> */
.L_x_165:
[----:B------:R-:W-:Y:S05]  /*8f70*/  BSYNC B1 ;  /* 0x0000000000017941 */ /* 0x000fea0003800000 */
.L_x_164:
        /* <DEDUP_REMOVED lines=12> */
.L_x_167:
[----:B------:R-:W-:Y:S05]  /*9040*/  BSYNC B1 ;  /* 0x0000000000017941 */ /* 0x000fea0003800000 */
.L_x_166:
        /* <DEDUP_REMOVED lines=12> */
.L_x_169:
[----:B------:R-:W-:Y:S05]  /*9110*/  BSYNC B1 ;  /* 0x0000000000017941 */ /* 0x000fea0003800000 */
.L_x_168:
        /* <DEDUP_REMOVED lines=12> */
.L_x_171:
[----:B------:R-:W-:Y:S05]  /*91e0*/  BSYNC B1 ;  /* 0x0000000000017941 */ /* 0x000fea0003800000 */
.L_x_170:
        /* <DEDUP_REMOVED lines=12> */
.L_x_173:
[----:B------:R-:W-:Y:S05]  /*92b0*/  BSYNC B1 ;  /* 0x0000000000017941 */ /* 0x000fea0003800000 */
.L_x_172:
        /* <DEDUP_REMOVED lines=12> */
.L_x_175:
[----:B------:R-:W-:Y:S05]  /*9380*/  BSYNC B1 ;  /* 0x0000000000017941 */ /* 0x000fea0003800000 */
.L_x_174:
        /* <DEDUP_REMOVED lines=12> */
.L_x_177:
[----:B------:R-:W-:Y:S05]  /*9450*/  BSYNC B1 ;  /* 0x0000000000017941 */ /* 0x000fea0003800000 */
.L_x_176:
        /* <DEDUP_REMOVED lines=12> */
.L_x_179:
[----:B------:R-:W-:Y:S05]  /*9520*/  BSYNC B1 ;  /* 0x0000000000017941 */ /* 0x000fea0003800000 */
.L_x_178:
        /* <DEDUP_REMOVED lines=12> */
.L_x_181:
[----:B------:R-:W-:Y:S05]  /*95f0*/  BSYNC B1 ;  /* 0x0000000000017941 */ /* 0x000fea0003800000 */
.L_x_180:
        /* <DEDUP_REMOVED lines=12> */
.L_x_183:
[----:B------:R-:W-:Y:S05]  /*96c0*/  BSYNC B1 ;  /* 0x0000000000017941 */ /* 0x000fea0003800000 */
.L_x_182:
        /* <DEDUP_REMOVED lines=12> */
.L_x_185:
[----:B------:R-:W-:Y:S05]  /*9790*/  BSYNC B1 ;  /* 0x0000000000017941 */ /* 0x000fea0003800000 */
.L_x_184:
        /* <DEDUP_REMOVED lines=12> */
.L_x_187:
[----:B------:R-:W-:Y:S05]  /*9860*/  BSYNC B1 ;  /* 0x0000000000017941 */ /* 0x000fea0003800000 */
.L_x_186:
        /* <DEDUP_REMOVED lines=12> */
.L_x_189:
[----:B------:R-:W-:Y:S05]  /*9930*/  BSYNC B1 ;  /* 0x0000000000017941 */ /* 0x000fea0003800000 */
.L_x_188:
[----:B-----5:R-:W-:Y:S01]  /*9940*/  LOP3.LUT R32, R32, 0xff, RZ, 0xc0, !PT ;  /* 0x000000ff20207812 */ /* 0x020fe200078ec0ff */
[----:B------:R-:W-:Y:S01]  /*9950*/  BSSY B1, `(.L_x_190) ;  /* 0x000000b000017945 */ /* 0x000fe20003800000 */
[----:B------:R-:W-:Y:S02]  /*9960*/  ISETP.LT.OR P4, PT, R34, 0x99, !P0 ;  /* 0x000000992200780c */ /* 0x000fe40004781670 */
[----:B------:R-:W-:-:S05]  /*9970*/  F2FP.F16.E4M3.UNPACK_B R32, R32 ;  /* 0x00000020ff20723e */ /* 0x000fca00020006ff */
[----:B------:R-:W-:-:S05]  /*9980*/  HADD2.F32 R32, -RZ, R32.H0_H0 ;  /* 0x20000020ff207230 */ /* 0x000fca0000004100 */
[----:B------:R-:W-:-:S04]  /*9990*/  FMUL R32, R32, UR26 ;  /* 0x0000001a20207c20 */ /* 0x000fc80008400000 */
[----:B------:R-:W-:Y:S01]  /*99a0*/  FFMA R32, R23, UR25, R32 ;  /* 0x0000001917207c23 */ /* 0x000fe20008000020 */
[----:B------:R-:W-:-:S04]  /*99b0*/  PRMT R23, RZ, 0x7610, R23 ;  /* 0x00007610ff177816 */ /* 0x000fc80000000017 */
[----:B0-----:R-:W-:-:S05]  /*99c0*/  F2FP.SATFINITE.E4M3.F32.PACK_AB_MERGE_C R33, RZ, R32, RZ ;  /* 0x00000020ff21723e */ /* 0x001fca00048070ff */
[----:B------:R0:W-:Y:S01]  /*99d0*/  @!P3 STG.E.U8 desc[UR22][R26.64+0x91], R33 ;  /* 0x000091211a00b986 */ /* 0x0001e2000c101116 */
[----:B------:R-:W-:Y:S05]  /*99e0*/  @P4 BRA `(.L_x_191) ;  /* 0x0000000000044947 */ /* 0x000fea0003800000 */
[----:B------:R0:W5:Y:S02]  /*99f0*/  LDG.E.U8 R23, desc[UR22][R28.64+0x98] ;  /* 0x000098161c177981 */ /* 0x000164000c1e1100 */
.L_x_191:
[----:B------:R-:W-:Y:S05]  /*9a00*/  BSYNC B1 ;  /* 0x0000000000017941 */ /* 0x000fea0003800000 */
.L_x_190:
        /* <DEDUP_REMOVED lines=8> */
[----:B------:R-:W-:-:S05]  /*9a90*/  F2FP.SATFINITE.E4M3.F32.PACK_AB_MERGE_C R23, RZ, R23, RZ ;  /* 0x00000017ff17723e */ /* 0x000fca00048070ff */
[----:B------:R0:W-:Y:S01]  /*9aa0*/  @!P4 STG.E.U8 desc[UR22][R24.64+0x98], R23 ;  /* 0x000098171800c986 */ /* 0x0001e2000c101116 */
[----:B------:R-:W-:Y:S05]  /*9ab0*/  @P3 BRA `(.L_x_193) ;  /* 0x0000000000043947 */ /* 0x000fea0003800000 */
[----:B------:R0:W5:Y:S02]  /*9ac0*/  LDG.E.U8 R22, desc[UR22][R28.64+0x99] ;  /* 0x000099161c167981 */ /* 0x000164000c1e1100 */
.L_x_193:
[----:B------:R-:W-:Y:S05]  /*9ad0*/  BSYNC B1 ;  /* 0x0000000000017941 */ /* 0x000fea0003800000 */
.L_x_192:
        /* <DEDUP_REMOVED lines=12> */
.L_x_195:
[----:B------:R-:W-:Y:S05]  /*9ba0*/  BSYNC B1 ;  /* 0x0000000000017941 */ /* 0x000fea0003800000 */
.L_x_194:
        /* <DEDUP_REMOVED lines=12> */
.L_x_197:
[----:B------:R-:W-:Y:S05]  /*9c70*/  BSYNC B1 ;  /* 0x0000000000017941 */ /* 0x000fea0003800000 */
.L_x_196:
        /* <DEDUP_REMOVED lines=12> */
.L_x_199:
[----:B------:R-:W-:Y:S05]  /*9d40*/  BSYNC B1 ;  /* 0x0000000000017941 */ /* 0x000fea0003800000 */
.L_x_198:
        /* <DEDUP_REMOVED lines=12> */
.L_x_201:
[----:B------:R-:W-:Y:S05]  /*9e10*/  BSYNC B1 ;  /* 0x0000000000017941 */ /* 0x000fea0003800000 */
.L_x_200:
        /* <DEDUP_REMOVED lines=12> */
.L_x_203:
[----:B------:R-:W-:Y:S05]  /*9ee0*/  BSYNC B1 ;  /* 0x0000000000017941 */ /* 0x000fea0003800000 */
.L_x_202:
        /* <DEDUP_REMOVED lines=12> */
.L_x_205:
[----:B------:R-:W-:Y:S05]  /*9fb0*/  BSYNC B1 ;  /* 0x0000000000017941 */ /* 0x000fea0003800000 */
.L_x_204:
        /* <DEDUP_REMOVED lines=12> */
.L_x_207:
[----:B------:R-:W-:Y:S05]  /*a080*/  BSYNC B1 ;  /* 0x0000000000017941 */ /* 0x000fea0003800000 */
.L_x_206:
        /* <DEDUP_REMOVED lines=12> */
.L_x_209:
[----:B------:R-:W-:Y:S05]  /*a150*/  BSYNC B1 ;  /* 0x0000000000017941 */ /* 0x000fea0003800000 */
.L_x_208:
        /* <DEDUP_REMOVED lines=12> */
.L_x_211:
[----:B------:R-:W-:Y:S05]  /*a220*/  BSYNC B1 ;  /* 0x0000000000017941 */ /* 0x000fea0003800000 */
.L_x_210:
        /* <DEDUP_REMOVED lines=12> */
.L_x_213:
[----:B------:R-:W-:Y:S05]  /*a2f0*/  BSYNC B1 ;  /* 0x0000000000017941 */ /* 0x000fea0003800000 */
.L_x_212:
        /* <DEDUP_REMOVED lines=12> */
.L_x_215:
[----:B------:R-:W-:Y:S05]  /*a3c0*/  BSYNC B1 ;  /* 0x0000000000017941 */ /* 0x000fea0003800000 */
.L_x_214:
        /* <DEDUP_REMOVED lines=12> */
.L_x_217:
[----:B------:R-:W-:Y:S05]  /*a490*/  BSYNC B1 ;  /* 0x0000000000017941 */ /* 0x000fea0003800000 */
.L_x_216:
        /* <DEDUP_REMOVED lines=12> */
.L_x_219:
[----:B------:R-:W-:Y:S05]  /*a560*/  BSYNC B1 ;  /* 0x0000000000017941 */ /* 0x000fea0003800000 */
.L_x_218:
        /* <DEDUP_REMOVED lines=12> */
.L_x_221:
[----:B------:R-:W-:Y:S05]  /*a630*/  BSYNC B1 ;  /* 0x0000000000017941 */ /* 0x000fea0003800000 */
.L_x_220:
        /* <DEDUP_REMOVED lines=12> */
.L_x_223:
[----:B------:R-:W-:Y:S05]  /*a700*/  BSYNC B1 ;  /* 0x0000000000017941 */ /* 0x000fea0003800000 */
.L_x_222:
        /* <DEDUP_REMOVED lines=12> */
.L_x_225:
[----:B------:R-:W-:Y:S05]  /*a7d0*/  BSYNC B1 ;  /* 0x0000000000017941 */ /* 0x000fea0003800000 */
.L_x_224:
        /* <DEDUP_REMOVED lines=12> */
.L_x_227:
[----:B------:R-:W-:Y:S05]  /*a8a0*/  BSYNC B1 ;  /* 0x0000000000017941 */ /* 0x000fea0003800000 */
.L_x_226:
        /* <DEDUP_REMOVED lines=12> */
.L_x_229:
[----:B------:R-:W-:Y:S05]  /*a970*/  BSYNC B1 ;  /* 0x0000000000017941 */ /* 0x000fea0003800000 */
.L_x_228:
        /* <DEDUP_REMOVED lines=12> */
.L_x_231:
[----:B------:R-:W-:Y:S05]  /*aa40*/  BSYNC B1 ;  /* 0x0000000000017941 */ /* 0x000fea0003800000 */
.L_x_230:
        /* <DEDUP_REMOVED lines=12> */
.L_x_233:
[----:B------:R-:W-:Y:S05]  /*ab10*/  BSYNC B1 ;  /* 0x0000000000017941 */ /* 0x000fea0003800000 */
.L_x_232:
[----:B-----5:R-:W-:Y:S01]  /*ab20*/  LOP3.LUT R2, R2, 0xff, RZ, 0xc0, !PT ;  /* 0x000000ff02027812 */ /* 0x020fe200078ec0ff */
[----:B------:R-:W-:Y:S01]  /*ab30*/  BSSY B1, `(.L_x_234) ;  /* 0x000000b000017945 */ /* 0x000fe20003800000 */
[----:B------:R-:W-:Y:S02]  /*ab40*/  ISETP.LT.OR P4, PT, R34, 0xc1, !P1 ;  /* 0x000000c12200780c */ /* 0x000fe40004f81670 */
[----:B------:R-:W-:-:S05]  /*ab50*/  F2FP.F16.E4M3.UNPACK_B R2, R2 ;  /* 0x00000002ff02723e */ /* 0x000fca00020006ff */
[----:B------:R-:W-:-:S05]  /*ab60*/  HADD2.F32 R2, -RZ, R2.H0_H0 ;  /* 0x20000002ff027230 */ /* 0x000fca0000004100 */
[----:B0-----:R-:W-:-:S04]  /*ab70*/  FMUL R3, R2, UR26 ;  /* 0x0000001a02037c20 */ /* 0x001fc80008400000 */
[----:B------:R-:W-:Y:S01]  /*ab80*/  FFMA R3, R0, UR25, R3 ;  /* 0x0000001900037c23 */ /* 0x000fe20008000003 */
[----:B------:R-:W-:-:S04]  /*ab90*/  PRMT R0, RZ, 0x7610, R0 ;  /* 0x00007610ff007816 */ /* 0x000fc80000000000 */
[----:B------:R-:W-:-:S05]  /*aba0*/  F2FP.SATFINITE.E4M3.F32.PACK_AB_MERGE_C R3, RZ, R3, RZ ;  /* 0x00000003ff03723e */ /* 0x000fca00048070ff */
[----:B------:R0:W-:Y:S01]  /*abb0*/  @!P3 STG.E.U8 desc[UR22][R24.64+0xc1], R3 ;  /* 0x0000c1031800b986 */ /* 0x0001e2000c101116 */
[----:B------:R-:W-:Y:S05]  /*abc0*/  @P4 BRA `(.L_x_235) ;  /* 0x0000000000044947 */ /* 0x000fea0003800000 */
[----:B------:R0:W5:Y:S02]  /*abd0*/  LDG.E.U8 R0, desc[UR22][R30.64+0xc0] ;  /* 0x0000c0161e007981 */ /* 0x000164000c1e1100 */
.L_x_235:
[----:B------:R-:W-:Y:S05]  /*abe0*/  BSYNC B1 ;  /* 0x0000000000017941 */ /* 0x000fea0003800000 */
.L_x_234:
[----:B------:R-:W2:Y:S01]  /*abf0*/  LDL.LU R2, [R1] ;  /* 0x0000000001027983 */ /* 0x000ea20000300800 */
[----:B-----5:R-:W-:Y:S01]  /*ac00*/  LOP3.LUT R0, R0, 0xff, RZ, 0xc0, !PT ;  /* 0x000000ff00007812 */ /* 0x020fe200078ec0ff */
[----:B------:R-:W-:Y:S01]  /*ac10*/  BSSY B1, `(.L_x_236) ;  /* 0x000000b000017945 */ /* 0x000fe20003800000 */
[----:B------:R-:W-:Y:S02]  /*ac20*/  ISETP.LT.OR P3, PT, R34, 0xc2, !P1 ;  /* 0x000000c22200780c */ /* 0x000fe40004f61670 */
[----:B------:R-:W-:-:S05]  /*ac30*/  F2FP.F16.E4M3.UNPACK_B R0, R0 ;  /* 0x00000000ff00723e */ /* 0x000fca00020006ff */
[----:B------:R-:W-:-:S05]  /*ac40*/  HADD2.F32 R0, -RZ, R0.H0_H0 ;  /* 0x20000000ff007230 */ /* 0x000fca0000004100 */
[----:B------:R-:W-:-:S04]  /*ac50*/  FMUL R0, R0, UR26 ;  /* 0x0000001a00007c20 */ /* 0x000fc80008400000 */
[----:B--2---:R-:W-:-:S05]  /*ac60*/  FFMA R0, R2, UR25, R0 ;  /* 0x0000001902007c23 */ /* 0x004fca0008000000 */
[----:B0-----:R-:W-:Y:S02]  /*ac70*/  F2FP.SATFINITE.E4M3.F32.PACK_AB_MERGE_C R3, RZ, R0, RZ ;  /* 0x00000000ff03723e */ /* 0x001fe400048070ff */
[----:B------:R-:W-:-:S03]  /*ac80*/  PRMT R0, RZ, 0x7610, R0 ;  /* 0x00007610ff007816 */ /* 0x000fc60000000000 */
[----:B------:R0:W-:Y:S01]  /*ac90*/  @!P4 STG.E.U8 desc[UR22][R26.64+0xc0], R3 ;  /* 0x0000c0031a00c986 */ /* 0x0001e2000c101116 */
[----:B------:R-:W-:Y:S05]  /*aca0*/  @P3 BRA `(.L_x_237) ;  /* 0x0000000000043947 */ /* 0x000fea0003800000 */
[----:B------:R2:W5:Y:S02]  /*acb0*/  LDG.E.U8 R0, desc[UR22][R30.64+0xc1] ;  /* 0x0000c1161e007981 */ /* 0x000564000c1e1100 */
.L_x_237:
[----:B------:R-:W-:Y:S05]  /*acc0*/  BSYNC B1 ;  /* 0x0000000000017941 */ /* 0x000fea0003800000 */
.L_x_236:
[----:B------:R-:W3:Y:S01]  /*acd0*/  LDL.LU R2, [R1+0x4] ;  /* 0x0000040001027983 */ /* 0x000ee20000300800 */
[----:B-----5:R-:W-:Y:S01]  /*ace0*/  LOP3.LUT R0, R0, 0xff, RZ, 0xc0, !PT ;  /* 0x000000ff00007812 */ /* 0x020fe200078ec0ff */
[----:B------:R-:W-:Y:S01]  /*acf0*/  BSSY B1, `(.L_x_238) ;  /* 0x000000b000017945 */ /* 0x000fe20003800000 */
[----:B------:R-:W-:Y:S02]  /*ad00*/  ISETP.LT.OR P4, PT, R34, 0xc9, !P0 ;  /* 0x000000c92200780c */ /* 0x000fe40004781670 */
[----:B------:R-:W-:-:S05]  /*ad10*/  F2FP.F16.E4M3.UNPACK_B R0, R0 ;  /* 0x00000000ff00723e */ /* 0x000fca00020006ff */
[----:B------:R-:W-:-:S05]  /*ad20*/  HADD2.F32 R0, -RZ, R0.H0_H0 ;  /* 0x20000000ff007230 */ /* 0x000fca0000004100 */
[----:B------:R-:W-:-:S04]  /*ad30*/  FMUL R0, R0, UR26 ;  /* 0x0000001a00007c20 */ /* 0x000fc80008400000 */
[----:B---3--:R-:W-:-:S05]  /*ad40*/  FFMA R0, R2, UR25, R0 ;  /* 0x0000001902007c23 */ /* 0x008fca0008000000 */
[----:B0-----:R-:W-:Y:S02]  /*ad50*/  F2FP.SATFINITE.E4M3.F32.PACK_AB_MERGE_C R3, RZ, R0, RZ ;  /* 0x00000000ff03723e */ /* 0x001fe400048070ff */
[----:B------:R-:W-:-:S03]  /*ad60*/  PRMT R0, RZ, 0x7610, R0 ;  /* 0x00007610ff007816 */ /* 0x000fc60000000000 */
[----:B------:R0:W-:Y:S01]  /*ad70*/  @!P3 STG.E.U8 desc[UR22][R26.64+0xc1], R3 ;  /* 0x0000c1031a00b986 */ /* 0x0001e2000c101116 */
[----:B------:R-:W-:Y:S05]  /*ad80*/  @P4 BRA `(.L_x_239) ;  /* 0x0000000000044947 */ /* 0x000fea0003800000 */
[----:B------:R3:W5:Y:S02]  /*ad90*/  LDG.E.U8 R0, desc[UR22][R28.64+0xc8] ;  /* 0x0000c8161c007981 */ /* 0x000764000c1e1100 */
.L_x_239:
[----:B------:R-:W-:Y:S05]  /*ada0*/  BSYNC B1 ;  /* 0x0000000000017941 */ /* 0x000fea0003800000 */
.L_x_238:
[----:B------:R-:W2:Y:S01]  /*adb0*/  LDL.LU R2, [R1+0x8] ;  /* 0x0000080001027983 */ /* 0x000ea20000300800 */
        /* <DEDUP_REMOVED lines=12> */
.L_x_241:
[----:B------:R-:W-:Y:S05]  /*ae80*/  BSYNC B1 ;  /* 0x0000000000017941 */ /* 0x000fea0003800000 */
.L_x_240:
        /* <DEDUP_REMOVED lines=13> */
.L_x_243:
[----:B------:R-:W-:Y:S05]  /*af60*/  BSYNC B1 ;  /* 0x0000000000017941 */ /* 0x000fea0003800000 */
.L_x_242:
        /* <DEDUP_REMOVED lines=13> */
.L_x_245:
[----:B------:R-:W-:Y:S05]  /*b040*/  BSYNC B1 ;  /* 0x0000000000017941 */ /* 0x000fea0003800000 */
.L_x_244:
        /* <DEDUP_REMOVED lines=13> */
.L_x_247:
[----:B------:R-:W-:Y:S05]  /*b120*/  BSYNC B1 ;  /* 0x0000000000017941 */ /* 0x000fea0003800000 */
.L_x_246:
        /* <DEDUP_REMOVED lines=13> */
.L_x_249:
[----:B------:R-:W-:Y:S05]  /*b200*/  BSYNC B1 ;  /* 0x0000000000017941 */ /* 0x000fea0003800000 */
.L_x_248:
        /* <DEDUP_REMOVED lines=13> */
.L_x_251:
[----:B------:R-:W-:Y:S05]  /*b2e0*/  BSYNC B1 ;  /* 0x0000000000017941 */ /* 0x000fea0003800000 */
.L_x_250:
        /* <DEDUP_REMOVED lines=13> */
.L_x_253:
[----:B------:R-:W-:Y:S05]  /*b3c0*/  BSYNC B1 ;  /* 0x0000000000017941 */ /* 0x000fea0003800000 */
.L_x_252:
        /* <DEDUP_REMOVED lines=13> */
.L_x_255:
[----:B------:R-:W-:Y:S05]  /*b4a0*/  BSYNC B1 ;  /* 0x0000000000017941 */ /* 0x000fea0003800000 */
.L_x_254:
        /* <DEDUP_REMOVED lines=13> */
.L_x_257:
[----:B------:R-:W-:Y:S05]  /*b580*/  BSYNC B1 ;  /* 0x0000000000017941 */ /* 0x000fea0003800000 */
.L_x_256:
        /* <DEDUP_REMOVED lines=13> */
.L_x_259:
[----:B------:R-:W-:Y:S05]  /*b660*/  BSYNC B1 ;  /* 0x0000000000017941 */ /* 0x000fea0003800000 */
.L_x_258:
        /* <DEDUP_REMOVED lines=13> */
.L_x_261:
[----:B------:R-:W-:Y:S05]  /*b740*/  BSYNC B1 ;  /* 0x0000000000017941 */ /* 0x000fea0003800000 */
.L_x_260:
        /* <DEDUP_REMOVED lines=13> */
.L_x_263:
[----:B------:R-:W-:Y:S05]  /*b820*/  BSYNC B1 ;  /* 0x0000000000017941 */ /* 0x000fea0003800000 */
.L_x_262:
        /* <DEDUP_REMOVED lines=13> */
.L_x_265:
[----:B------:R-:W-:Y:S05]  /*b900*/  BSYNC B1 ;  /* 0x0000000000017941 */ /* 0x000fea0003800000 */
.L_x_264:
        /* <DEDUP_REMOVED lines=13> */
.L_x_267:
[----:B------:R-:W-:Y:S05]  /*b9e0*/  BSYNC B1 ;  /* 0x0000000000017941 */ /* 0x000fea0003800000 */
.L_x_266:
        /* <DEDUP_REMOVED lines=13> */
.L_x_269:
[----:B------:R-:W-:Y:S05]  /*bac0*/  BSYNC B1 ;  /* 0x0000000000017941 */ /* 0x000fea0003800000 */
.L_x_268:
        /* <DEDUP_REMOVED lines=13> */
.L_x_271:
[----:B------:R-:W-:Y:S05]  /*bba0*/  BSYNC B1 ;  /* 0x0000000000017941 */ /* 0x000fea0003800000 */
.L_x_270:
        /* <DEDUP_REMOVED lines=13> */
.L_x_273:
[----:B------:R-:W-:Y:S05]  /*bc80*/  BSYNC B1 ;  /* 0x0000000000017941 */ /* 0x000fea0003800000 */
.L_x_272:
        /* <DEDUP_REMOVED lines=13> */
.L_x_275:
[----:B------:R-:W-:Y:S05]  /*bd60*/  BSYNC B1 ;  /* 0x0000000000017941 */ /* 0x000fea0003800000 */
.L_x_274:
        /* <DEDUP_REMOVED lines=13> */
.L_x_277:
[----:B------:R-:W-:Y:S05]  /*be40*/  BSYNC B1 ;  /* 0x0000000000017941 */ /* 0x000fea0003800000 */
.L_x_276:
        /* <DEDUP_REMOVED lines=13> */
.L_x_279:
[----:B------:R-:W-:Y:S05]  /*bf20*/  BSYNC B1 ;  /* 0x0000000000017941 */ /* 0x000fea0003800000 */
.L_x_278:
        /* <DEDUP_REMOVED lines=13> */
.L_x_281:
[----:B------:R-:W-:Y:S05]  /*c000*/  BSYNC B1 ;  /* 0x0000000000017941 */ /* 0x000fea0003800000 */
.L_x_280:
        /* <DEDUP_REMOVED lines=13> */
.L_x_283:
[----:B------:R-:W-:Y:S05]  /*c0e0*/  BSYNC B1 ;  /* 0x0000000000017941 */ /* 0x000fea0003800000 */
.L_x_282:
        /* <DEDUP_REMOVED lines=13> */
.L_x_285:
[----:B------:R-:W-:Y:S05]  /*c1c0*/  BSYNC B1 ;  /* 0x0000000000017941 */ /* 0x000fea0003800000 */
.L_x_284:
        /* <DEDUP_REMOVED lines=13> */
.L_x_287:
[----:B------:R-:W-:Y:S05]  /*c2a0*/  BSYNC B1 ;  /* 0x0000000000017941 */ /* 0x000fea0003800000 */
.L_x_286:
        /* <DEDUP_REMOVED lines=13> */
.L_x_289:
[----:B------:R-:W-:Y:S05]  /*c380*/  BSYNC B1 ;  /* 0x0000000000017941 */ /* 0x000fea0003800000 */
.L_x_288:
        /* <DEDUP_REMOVED lines=13> */
.L_x_291:
[----:B------:R-:W-:Y:S05]  /*c460*/  BSYNC B1 ;  /* 0x0000000000017941 */ /* 0x000fea0003800000 */
.L_x_290:
        /* <DEDUP_REMOVED lines=13> */
.L_x_293:
[----:B------:R-:W-:Y:S05]  /*c540*/  BSYNC B1 ;  /* 0x0000000000017941 */ /* 0x000fea0003800000 */
.L_x_292:
[----:B------:R-:W-:Y:S05]  /*c550*/  @P1 BRA `(.L_x_294) ;  /* 0x0000002000a41947 */ /* 0x000fea0003800000 */
[----:B------:R-:W2:Y:S01]  /*c560*/  LDL.LU R2, [R1+0x74] ;  /* 0x0000740001027983 */ /* 0x000ea20000300800 */
[----:B-----5:R-:W-:-:S04]  /*c570*/  LOP3.LUT R0, R0, 0xff, RZ, 0xc0, !PT ;  /* 0x000000ff00007812 */ /* 0x020fc800078ec0ff */
[----:B------:R-:W-:-:S05]  /*c580*/  F2FP.F16.E4M3.UNPACK_B R0, R0 ;  /* 0x00000000ff00723e */ /* 0x000fca00020006ff */
[----:B------:R-:W-:-:S05]  /*c590*/  HADD2.F32 R0, -RZ, R0.H0_H0 ;  /* 0x20000000ff007230 */ /* 0x000fca0000004100 */
[----:B------:R-:W-:-:S04]  /*c5a0*/  FMUL R0, R0, UR26 ;  /* 0x0000001a00007c20 */ /* 0x000fc80008400000 */
[----:B--2---:R-:W-:-:S05]  /*c5b0*/  FFMA R0, R2, UR25, R0 ;  /* 0x0000001902007c23 */ /* 0x004fca0008000000 */
[----:B0-----:R-:W-:-:S05]  /*c5c0*/  F2FP.SATFINITE.E4M3.F32.PACK_AB_MERGE_C R3, RZ, R0, RZ ;  /* 0x00000000ff03723e */ /* 0x001fca00048070ff */
[----:B------:R0:W-:Y:S01]  /*c5d0*/  STG.E.U8 desc[UR22][R26.64+0xf9], R3 ;  /* 0x0000f9031a007986 */ /* 0x0001e2000c101116 */
[----:B------:R-:W-:Y:S05]  /*c5e0*/  BRA `(.L_x_294) ;  /* 0x0000002000807947 */ /* 0x000fea0003800000 */
.L_x_37:
[C---:B------:R-:W-:Y:S01]  /*c5f0*/  ISETP.GE.AND P1, PT, R39.reuse, 0x1, PT ;  /* 0x000000012700780c */ /* 0x040fe20003f26270 */
[----:B------:R-:W-:Y:S01]  /*c600*/  FMUL R226, R226, UR25 ;  /* 0x00000019e2e27c20 */ /* 0x000fe20008400000 */
[----:B------:R-:W2:Y:S01]  /*c610*/  LDL.LU R227, [R1+0x10] ;  /* 0x0000100001e37983 */ /* 0x000ea20000300800 */
[----:B------:R-:W-:Y:S01]  /*c620*/  ISETP.GE.AND P0, PT, R39, 0x9, PT ;  /* 0x000000092700780c */ /* 0x000fe20003f06270 */
[----:B------:R-:W-:Y:S01]  /*c630*/  FMUL R225, R225, UR25 ;  /* 0x00000019e1e17c20 */ /* 0x000fe20008400000 */
[C---:B------:R-:W-:Y:S02]  /*c640*/  ISETP.LT.OR P4, PT, R34.reuse, 0x1, !P1 ;  /* 0x000000012200780c */ /* 0x040fe40004f81670 */
[C---:B------:R-:W-:Y:S02]  /*c650*/  ISETP.LT.OR P5, PT, R34.reuse, 0x2, !P1 ;  /* 0x000000022200780c */ /* 0x040fe40004fa1670 */
[----:B------:R-:W-:Y:S02]  /*c660*/  F2FP.SATFINITE.E4M3.F32.PACK_AB_MERGE_C R29, RZ, R226, RZ ;  /* 0x000000e2ff1d723e */ /* 0x000fe400048070ff */
[----:B------:R-:W-:Y:S01]  /*c670*/  ISETP.LT.OR P3, PT, R34, 0x1, !P0 ;  /* 0x000000012200780c */ /* 0x000fe20004761670 */
[----:B------:R-:W-:Y:S01]  /*c680*/  FMUL R224, R224, UR25 ;  /* 0x00000019e0e07c20 */ /* 0x000fe20008400000 */
[----:B------:R-:W-:Y:S01]  /*c690*/  ISETP.LT.OR P6, PT, R34, 0xa, !P1 ;  /* 0x0000000a2200780c */ /* 0x000fe20004fc1670 */
[----:B------:R-:W-:Y:S01]  /*c6a0*/  FMUL R223, R223, UR25 ;  /* 0x00000019dfdf7c20 */ /* 0x000fe20008400000 */
[----:B------:R-:W-:Y:S01]  /*c6b0*/  F2FP.SATFINITE.E4M3.F32.PACK_AB_MERGE_C R225, RZ, R225, RZ ;  /* 0x000000e1ffe1723e */ /* 0x000fe200048070ff */
[----:B------:R-:W-:Y:S01]  /*c6c0*/  FMUL R221, R221, UR25 ;  /* 0x00000019dddd7c20 */ /* 0x000fe20008400000 */
[----:B------:R-:W-:Y:S01]  /*c6d0*/  FMUL R222, R222, UR25 ;  /* 0x00000019dede7c20 */ /* 0x000fe20008400000 */
[----:B------:R0:W-:Y:S01]  /*c6e0*/  @!P4 STG.E.U8 desc[UR22][R24.64], R29 ;  /* 0x0000001d1800c986 */ /* 0x0001e2000c101116 */
[----:B------:R-:W-:-:S02]  /*c6f0*/  ISETP.LT.OR P4, PT, R34, 0x2, !P0 ;  /* 0x000000022200780c */ /* 0x000fc40004781670 */
[----:B------:R-:W-:Y:S01]  /*c700*/  F2FP.SATFINITE.E4M3.F32.PACK_AB_MERGE_C R31, RZ, R224, RZ ;  /* 0x000000e0ff1f723e */ /* 0x000fe200048070ff */
[----:B------:R3:W-:Y:S01]  /*c710*/  @!P5 STG.E.U8 desc[UR22][R24.64+0x1], R225 ;  /* 0x000001e11800d986 */ /* 0x0007e2000c101116 */
[----:B------:R-:W-:Y:S02]  /*c720*/  ISETP.LT.OR P5, PT, R34, 0x9, !P1 ;  /* 0x000000092200780c */ /* 0x000fe40004fa1670 */
[----:B------:R-:W-:Y:S01]  /*c730*/  F2FP.SATFINITE.E4M3.F32.PACK_AB_MERGE_C R223, RZ, R223, RZ ;  /* 0x000000dfffdf723e */ /* 0x000fe200048070ff */
[----:B------:R-:W-:Y:S01]  /*c740*/  FMUL R220, R220, UR25 ;  /* 0x00000019dcdc7c20 */ /* 0x000fe20008400000 */
[----:B------:R-:W-:Y:S01]  /*c750*/  F2FP.SATFINITE.E4M3.F32.PACK_AB_MERGE_C R221, RZ, R221, RZ ;  /* 0x000000ddffdd723e */ /* 0x000fe200048070ff */
[----:B------:R-:W-:Y:S01]  /*c760*/  @!P3 STG.E.U8 desc[UR22][R26.64], R31 ;  /* 0x0000001f1a00b986 */ /* 0x000fe2000c101116 */
[----:B------:R-:W-:-:S03]  /*c770*/  ISETP.LT.OR P3, PT, R34, 0x9, !P0 ;  /* 0x000000092200780c */ /* 0x000fc60004761670 */
[----:B------:R-:W-:Y:S01]  /*c780*/  @!P4 STG.E.U8 desc[UR22][R26.64+0x1], R223 ;  /* 0x000001df1a00c986 */ /* 0x000fe2000c101116 */
[----:B------:R-:W-:-:S03]  /*c790*/  ISETP.LT.OR P4, PT, R34, 0xa, !P0 ;  /* 0x0000000a2200780c */ /* 0x000fc60004781670 */
[----:B------:R-:W-:Y:S01]  /*c7a0*/  @!P6 STG.E.U8 desc[UR22][R24.64+0x9], R221 ;  /* 0x000009dd1800e986 */ /* 0x000fe2000c101116 */
[C---:B------:R-:W-:Y:S01]  /*c7b0*/  ISETP.LT.OR P6, PT, R34.reuse, 0x12, !P1 ;  /* 0x000000122200780c */ /* 0x040fe20004fc1670 */
[----:B------:R-:W-:Y:S01]  /*c7c0*/  FMUL R219, R219, UR25 ;  /* 0x00000019dbdb7c20 */ /* 0x000fe20008400000 */
[----:B0-----:R-:W-:Y:S01]  /*c7d0*/  F2FP.SATFINITE.E4M3.F32.PACK_AB_MERGE_C R29, RZ, R222, RZ ;  /* 0x000000deff1d723e */ /* 0x001fe200048070ff */
[----:B------:R-:W-:Y:S01]  /*c7e0*/  FMUL R217, R217, UR25 ;  /* 0x00000019d9d97c20 */ /* 0x000fe20008400000 */
[----:B------:R-:W4:Y:S01]  /*c7f0*/  LDL.LU R226, [R1+0xc] ;  /* 0x00000c0001e27983 */ /* 0x000f220000300800 */
[----:B------:R-:W-:Y:S02]  /*c800*/  F2FP.SATFINITE.E4M3.F32.PACK_AB_MERGE_C R33, RZ, R220, RZ ;  /* 0x000000dcff21723e */ /* 0x000fe400048070ff */
[----:B------:R-:W-:Y:S01]  /*c810*/  F2FP.SATFINITE.E4M3.F32.PACK_AB_MERGE_C R219, RZ, R219, RZ ;  /* 0x000000dbffdb723e */ /* 0x000fe200048070ff */
[----:B------:R0:W-:Y:S01]  /*c820*/  @!P5 STG.E.U8 desc[UR22][R24.64+0x8], R29 ;  /* 0x0000081d1800d986 */ /* 0x0001e2000c101116 */
[----:B------:R-:W-:-:S02]  /*c830*/  ISETP.LT.OR P5, PT, R34, 0x11, !P1 ;  /* 0x000000112200780c */ /* 0x000fc40004fa1670 */
[----:B------:R-:W-:Y:S01]  /*c840*/  F2FP.SATFINITE.E4M3.F32.PACK_AB_MERGE_C R217, RZ, R217, RZ ;  /* 0x000000d9ffd9723e */ /* 0x000fe200048070ff */
[----:B---3--:R-:W3:Y:S01]  /*c850*/  LDL.LU R225, [R1+0x8] ;  /* 0x0000080001e17983 */ /* 0x008ee20000300800 */
[----:B------:R-:W-:-:S03]  /*c860*/  FMUL R218, R218, UR25 ;  /* 0x00000019dada7c20 */ /* 0x000fc60008400000 */
[----:B------:R-:W4:Y:S04]  /*c870*/  LDL.LU R224, [R1+0x4] ;  /* 0x0000040001e07983 */ /* 0x000f280000300800 */
[----:B------:R-:W3:Y:S01]  /*c880*/  LDL.LU R222, [R1] ;  /* 0x0000000001de7983 */ /* 0x000ee20000300800 */
[----:B0-----:R-:W-:Y:S01]  /*c890*/  F2FP.SATFINITE.E4M3.F32.PACK_AB_MERGE_C R29, RZ, R218, RZ ;  /* 0x000000daff1d723e */ /* 0x001fe200048070ff */
[----:B------:R-:W-:Y:S01]  /*c8a0*/  FMUL R216, R216, UR25 ;  /* 0x00000019d8d87c20 */ /* 0x000fe20008400000 */
[----:B------:R-:W-:Y:S01]  /*c8b0*/  FMUL R215, R215, UR25 ;  /* 0x00000019d7d77c20 */ /* 0x000fe20008400000 */
[----:B------:R0:W-:Y:S01]  /*c8c0*/  @!P3 STG.E.U8 desc[UR22][R26.64+0x8], R33 ;  /* 0x000008211a00b986 */ /* 0x0001e2000c101116 */
[C---:B------:R-:W-:Y:S01]  /*c8d0*/  ISETP.LT.OR P3, PT, R34.reuse, 0x11, !P0 ;  /* 0x000000112200780c */ /* 0x040fe20004761670 */
[----:B------:R-:W-:Y:S01]  /*c8e0*/  FMUL R213, R213, UR25 ;  /* 0x00000019d5d57c20 */ /* 0x000fe20008400000 */
[----:B------:R-:W-:Y:S01]  /*c8f0*/  F2FP.SATFINITE.E4M3.F32.PACK_AB_MERGE_C R31, RZ, R216, RZ ;  /* 0x000000d8ff1f723e */ /* 0x000fe200048070ff */
[----:B------:R-:W-:Y:S01]  /*c900*/  @!P4 STG.E.U8 desc[UR22][R26.64+0x9], R219 ;  /* 0x000009db1a00c986 */ /* 0x000fe2000c101116 */
[----:B------:R-:W-:Y:S01]  /*c910*/  ISETP.LT.OR P4, PT, R34, 0x12, !P0 ;  /* 0x000000122200780c */ /* 0x000fe20004781670 */
[----:B------:R-:W-:Y:S01]  /*c920*/  FMUL R214, R214, UR25 ;  /* 0x00000019d6d67c20 */ /* 0x000fe20008400000 */
[----:B------:R-:W-:Y:S01]  /*c930*/  F2FP.SATFINITE.E4M3.F32.PACK_AB_MERGE_C R215, RZ, R215, RZ ;  /* 0x000000d7ffd7723e */ /* 0x000fe200048070ff */
[----:B------:R-:W-:Y:S01]  /*c940*/  @!P6 STG.E.U8 desc[UR22][R24.64+0x11], R217 ;  /* 0x000011d91800e986 */ /* 0x000fe2000c101116 */
[----:B------:R-:W-:Y:S01]  /*c950*/  ISETP.LT.OR P6, PT, R34, 0x1a, !P1 ;  /* 0x0000001a2200780c */ /* 0x000fe20004fc1670 */
[----:B------:R-:W-:Y:S01]  /*c960*/  FMUL R212, R212, UR25 ;  /* 0x00000019d4d47c20 */ /* 0x000fe20008400000 */
[----:B------:R-:W-:Y:S01]  /*c970*/  F2FP.SATFINITE.E4M3.F32.PACK_AB_MERGE_C R213, RZ, R213, RZ ;  /* 0x000000d5ffd5723e */ /* 0x000fe200048070ff */
[----:B------:R1:W-:Y:S01]  /*c980*/  @!P5 STG.E.U8 desc[UR22][R24.64+0x10], R29 ;  /* 0x0000101d1800d986 */ /* 0x0003e2000c101116 */
[C---:B------:R-:W-:Y:S01]  /*c990*/  ISETP.LT.OR P5, PT, R34.reuse, 0x19, !P1 ;  /* 0x000000192200780c */ /* 0x040fe20004fa1670 */
[----:B------:R-:W-:Y:S01]  /*c9a0*/  FMUL R211, R211, UR25 ;  /* 0x00000019d3d37c20 */ /* 0x000fe20008400000 */
[----:B------:R-:W-:Y:S01]  /*c9b0*/  FMUL R209, R209, UR25 ;  /* 0x00000019d1d17c20 */ /* 0x000fe20008400000 */
[----:B------:R1:W-:Y:S01]  /*c9c0*/  @!P3 STG.E.U8 desc[UR22][R26.64+0x10], R31 ;  /* 0x0000101f1a00b986 */ /* 0x0003e2000c101116 */
[----:B------:R-:W-:Y:S01]  /*c9d0*/  ISETP.LT.OR P3, PT, R34, 0x19, !P0 ;  /* 0x000000192200780c */ /* 0x000fe20004761670 */
[----:B------:R-:W-:Y:S01]  /*c9e0*/  FMUL R210, R210, UR25 ;  /* 0x00000019d2d27c20 */ /* 0x000fe20008400000 */
[----:B0-----:R-:W-:Y:S01]  /*c9f0*/  F2FP.SATFINITE.E4M3.F32.PACK_AB_MERGE_C R33, RZ, R212, RZ ;  /* 0x000000d4ff21723e */ /* 0x001fe200048070ff */
[----:B------:R-:W-:Y:S01]  /*ca00*/  @!P4 STG.E.U8 desc[UR22][R26.64+0x11], R215 ;  /* 0x000011d71a00c986 */ /* 0x000fe2000c101116 */
[----:B------:R-:W-:Y:S01]  /*ca10*/  ISETP.LT.OR P4, PT, R34, 0x1a, !P0 ;  /* 0x0000001a2200780c */ /* 0x000fe20004781670 */
[----:B------:R-:W-:Y:S01]  /*ca20*/  FMUL R208, R208, UR25 ;  /* 0x00000019d0d07c20 */ /* 0x000fe20008400000 */
[----:B------:R-:W-:Y:S01]  /*ca30*/  F2FP.SATFINITE.E4M3.F32.PACK_AB_MERGE_C R211, RZ, R211, RZ ;  /* 0x000000d3ffd3723e */ /* 0x000fe200048070ff */
[----:B------:R-:W-:Y:S01]  /*ca40*/  @!P6 STG.E.U8 desc[UR22][R24.64+0x19], R213 ;  /* 0x000019d51800e986 */ /* 0x000fe2000c101116 */
[----:B------:R-:W-:Y:S01]  /*ca50*/  ISETP.LT.OR P6, PT, R34, 0x22, !P1 ;  /* 0x000000222200780c */ /* 0x000fe20004fc1670 */
[----:B------:R-:W-:Y:S01]  /*ca60*/  FMUL R207, R207, UR25 ;  /* 0x00000019cfcf7c20 */ /* 0x000fe20008400000 */
[----:B-1----:R-:W-:Y:S01]  /*ca70*/  F2FP.SATFINITE.E4M3.F32.PACK_AB_MERGE_C R29, RZ, R214, RZ ;  /* 0x000000d6ff1d723e */ /* 0x002fe200048070ff */
[----:B------:R-:W-:Y:S01]  /*ca80*/  FMUL R205, R205, UR25 ;  /* 0x00000019cdcd7c20 */ /* 0x000fe20008400000 */
[----:B------:R-:W-:Y:S01]  /*ca90*/  F2FP.SATFINITE.E4M3.F32.PACK_AB_MERGE_C R209, RZ, R209, RZ ;  /* 0x000000d1ffd1723e */ /* 0x000fe200048070ff */
[----:B------:R-:W-:Y:S01]  /*caa0*/  FMUL R206, R206, UR25 ;  /* 0x00000019cece7c20 */ /* 0x000fe20008400000 */
[----:B------:R-:W-:Y:S01]  /*cab0*/  F2FP.SATFINITE.E4M3.F32.PACK_AB_MERGE_C R31, RZ, R208, RZ ;  /* 0x000000d0ff1f723e */ /* 0x000fe200048070ff */
[----:B------:R0:W-:Y:S01]  /*cac0*/  @!P5 STG.E.U8 desc[UR22][R24.64+0x18], R29 ;  /* 0x0000181d1800d986 */ /* 0x0001e2000c101116 */
[----:B------:R-:W-:Y:S01]  /*cad0*/  ISETP.LT.OR P5, PT, R34, 0x21, !P1 ;  /* 0x000000212200780c */ /* 0x000fe20004fa1670 */
[----:B------:R-:W-:Y:S01]  /*cae0*/  FMUL R204, R204, UR25 ;  /* 0x00000019cccc7c20 */ /* 0x000fe20008400000 */
[----:B------:R-:W-:Y:S01]  /*caf0*/  F2FP.SATFINITE.E4M3.F32.PACK_AB_MERGE_C R207, RZ, R207, RZ ;  /* 0x000000cfffcf723e */ /* 0x000fe200048070ff */
[----:B------:R1:W-:Y:S01]  /*cb00*/  @!P3 STG.E.U8 desc[UR22][R26.64+0x18], R33 ;  /* 0x000018211a00b986 */ /* 0x0003e2000c101116 */
[C---:B------:R-:W-:Y:S01]  /*cb10*/  ISETP.LT.OR P3, PT, R34.reuse, 0x21, !P0 ;  /* 0x000000212200780c */ /* 0x040fe20004761670 */
[----:B------:R-:W-:Y:S01]  /*cb20*/  FMUL R203, R203, UR25 ;  /* 0x00000019cbcb7c20 */ /* 0x000fe20008400000 */
[----:B------:R-:W-:Y:S01]  /*cb30*/  F2FP.SATFINITE.E4M3.F32.PACK_AB_MERGE_C R205, RZ, R205, RZ ;  /* 0x000000cdffcd723e */ /* 0x000fe200048070ff */
[----:B------:R-:W-:Y:S01]  /*cb40*/  @!P4 STG.E.U8 desc[UR22][R26.64+0x19], R211 ;  /* 0x000019d31a00c986 */ /* 0x000fe2000c101116 */
[C---:B------:R-:W-:Y:S01]  /*cb50*/  ISETP.LT.OR P4, PT, R34.reuse, 0x22, !P0 ;  /* 0x000000222200780c */ /* 0x040fe20004781670 */
[----:B------:R-:W-:Y:S01]  /*cb60*/  FMUL R201, R201, UR25 ;  /* 0x00000019c9c97c20 */ /* 0x000fe20008400000 */
[----:B------:R-:W-:Y:S01]  /*cb70*/  F2FP.SATFINITE.E4M3.F32.PACK_AB_MERGE_C R203, RZ, R203, RZ ;  /* 0x000000cbffcb723e */ /* 0x000fe200048070ff */
[----:B------:R-:W-:Y:S01]  /*cb80*/  @!P6 STG.E.U8 desc[UR22][R24.64+0x21], R209 ;  /* 0x000021d11800e986 */ /* 0x000fe2000c101116 */
[----:B------:R-:W-:Y:S01]  /*cb90*/  ISETP.LT.OR P6, PT, R34, 0x2a, !P1 ;  /* 0x0000002a2200780c */ /* 0x000fe20004fc1670 */
[----:B------:R-:W-:Y:S01]  /*cba0*/  FMUL R202, R202, UR25 ;  /* 0x00000019caca7c20 */ /* 0x000fe20008400000 */
[----:B0-----:R-:W-:Y:S01]  /*cbb0*/  F2FP.SATFINITE.E4M3.F32.PACK_AB_MERGE_C R29, RZ, R210, RZ ;  /* 0x000000d2ff1d723e */ /* 0x001fe200048070ff */
[----:B------:R-:W-:Y:S01]  /*cbc0*/  FMUL R200, R200, UR25 ;  /* 0x00000019c8c87c20 */ /* 0x000fe20008400000 */
[----:B-1----:R-:W-:Y:S01]  /*cbd0*/  F2FP.SATFINITE.E4M3.F32.PACK_AB_MERGE_C R33, RZ, R204, RZ ;  /* 0x000000ccff21723e */ /* 0x002fe200048070ff */
[----:B------:R-:W-:Y:S01]  /*cbe0*/  FMUL R199, R199, UR25 ;  /* 0x00000019c7c77c20 */ /* 0x000fe20008400000 */
[----:B------:R-:W-:Y:S01]  /*cbf0*/  F2FP.SATFINITE.E4M3.F32.PACK_AB_MERGE_C R201, RZ, R201, RZ ;  /* 0x000000c9ffc9723e */ /* 0x000fe200048070ff */
[----:B------:R0:W-:Y:S01]  /*cc00*/  @!P5 STG.E.U8 desc[UR22][R24.64+0x20], R29 ;  /* 0x0000201d1800d986 */ /* 0x0001e2000c101116 */
[C---:B------:R-:W-:Y:S01]  /*cc10*/  ISETP.LT.OR P5, PT, R34.reuse, 0x29, !P1 ;  /* 0x000000292200780c */ /* 0x040fe20004fa1670 */
[----:B------:R-:W-:Y:S01]  /*cc20*/  FMUL R197, R197, UR25 ;  /* 0x00000019c5c57c20 */ /* 0x000fe20008400000 */
[----:B------:R-:W-:Y:S01]  /*cc30*/  F2FP.SATFINITE.E4M3.F32.PACK_AB_MERGE_C R199, RZ, R199, RZ ;  /* 0x000000c7ffc7723e */ /* 0x000fe200048070ff */
[----:B------:R1:W-:Y:S01]  /*cc40*/  @!P3 STG.E.U8 desc[UR22][R26.64+0x20], R31 ;  /* 0x0000201f1a00b986 */ /* 0x0003e2000c101116 */
[----:B------:R-:W-:Y:S01]  /*cc50*/  ISETP.LT.OR P3, PT, R34, 0x29, !P0 ;  /* 0x000000292200780c */ /* 0x000fe20004761670 */
[----:B------:R-:W-:Y:S01]  /*cc60*/  FMUL R198, R198, UR25 ;  /* 0x00000019c6c67c20 */ /* 0x000fe20008400000 */
[----:B------:R-:W-:Y:S01]  /*cc70*/  F2FP.SATFINITE.E4M3.F32.PACK_AB_MERGE_C R197, RZ, R197, RZ ;  /* 0x000000c5ffc5723e */ /* 0x000fe200048070ff */
[----:B------:R-:W-:Y:S01]  /*cc80*/  @!P4 STG.E.U8 desc[UR22][R26.64+0x21], R207 ;  /* 0x000021cf1a00c986 */ /* 0x000fe2000c101116 */
[----:B------:R-:W-:Y:S01]  /*cc90*/  ISETP.LT.OR P4, PT, R34, 0x2a, !P0 ;  /* 0x0000002a2200780c */ /* 0x000fe20004781670 */
[----:B------:R-:W-:Y:S01]  /*cca0*/  FMUL R196, R196, UR25 ;  /* 0x00000019c4c47c20 */ /* 0x000fe20008400000 */
[----:B------:R-:W-:Y:S01]  /*ccb0*/  FMUL R195, R195, UR25 ;  /* 0x00000019c3c37c20 */ /* 0x000fe20008400000 */
        /* <DEDUP_REMOVED lines=27> */
[----:B------:R-:W-:Y:S01]  /*ce70*/  FMUL R186, R186, UR25 ;  /* 0x00000019baba7c20 */ /* 0x000fe20008400000 */
        /* <DEDUP_REMOVED lines=154> */
[----:B-----5:R-:W-:Y:S01]  /*d820*/  FMUL R5, R5, UR25 ;  /* 0x0000001905057c20 */ /* 0x020fe20008400000 */
[----:B0-----:R-:W-:Y:S01]  /*d830*/  F2FP.SATFINITE.E4M3.F32.PACK_AB_MERGE_C R29, RZ, R170, RZ ;  /* 0x000000aaff1d723e */ /* 0x001fe200048070ff */
[----:B------:R-:W-:Y:S01]  /*d840*/  FMUL R0, R0, UR25 ;  /* 0x0000001900007c20 */ /* 0x000fe20008400000 */
[----:B-1----:R-:W-:Y:S01]  /*d850*/  F2FP.SATFINITE.E4M3.F32.PACK_AB_MERGE_C R33, RZ, R164, RZ ;  /* 0x000000a4ff21723e */ /* 0x002fe200048070ff */
[----:B------:R-:W-:Y:S01]  /*d860*/  FMUL R6, R6, UR25 ;  /* 0x0000001906067c20 */ /* 0x000fe20008400000 */
[----:B------:R-:W-:Y:S01]  /*d870*/  F2FP.SATFINITE.E4M3.F32.PACK_AB_MERGE_C R7, RZ, R7, RZ ;  /* 0x00000007ff07723e */ /* 0x000fe200048070ff */
[----:B------:R0:W-:Y:S01]  /*d880*/  @!P5 STG.E.U8 desc[UR22][R24.64+0x70], R29 ;  /* 0x0000701d1800d986 */ /* 0x0001e2000c101116 */
[----:B------:R-:W-:Y:S01]  /*d890*/  ISETP.LT.OR P5, PT, R34, 0x79, !P1 ;  /* 0x000000792200780c */ /* 0x000fe20004fa1670 */
[----:B------:R-:W-:Y:S01]  /*d8a0*/  FMUL R2, R2, UR25 ;  /* 0x0000001902027c20 */ /* 0x000fe20008400000 */
[----:B------:R-:W-:Y:S01]  /*d8b0*/  F2FP.SATFINITE.E4M3.F32.PACK_AB_MERGE_C R5, RZ, R5, RZ ;  /* 0x00000005ff05723e */ /* 0x000fe200048070ff */
[----:B------:R1:W-:Y:S01]  /*d8c0*/  @!P3 STG.E.U8 desc[UR22][R26.64+0x70], R31 ;  /* 0x0000701f1a00b986 */ /* 0x0003e2000c101116 */
[----:B------:R-:W-:Y:S01]  /*d8d0*/  ISETP.LT.OR P3, PT, R34, 0x79, !P0 ;  /* 0x000000792200780c */ /* 0x000fe20004761670 */
[----:B------:R-:W-:Y:S01]  /*d8e0*/  FMUL R3, R3, UR25 ;  /* 0x0000001903037c20 */ /* 0x000fe20008400000 */
[----:B------:R-:W-:Y:S01]  /*d8f0*/  FMUL R4, R4, UR25 ;  /* 0x0000001904047c20 */ /* 0x000fe20008400000 */
[----:B------:R-:W-:Y:S01]  /*d900*/  @!P4 STG.E.U8 desc[UR22][R26.64+0x71], R167 ;  /* 0x000071a71a00c986 */ /* 0x000fe2000c101116 */
[----:B------:R-:W-:-:S03]  /*d910*/  ISETP.LT.OR P4, PT, R34, 0x7a, !P0 ;  /* 0x0000007a2200780c */ /* 0x000fc60004781670 */
[----:B------:R-:W-:Y:S01]  /*d920*/  @!P6 STG.E.U8 desc[UR22][R24.64+0x79], R165 ;  /* 0x000079a51800e986 */ /* 0x000fe2000c101116 */
[----:B------:R-:W-:Y:S02]  /*d930*/  ISETP.LT.OR P6, PT, R34, 0x82, !P1 ;  /* 0x000000822200780c */ /* 0x000fe40004fc1670 */
[----:B0-----:R-:W-:Y:S01]  /*d940*/  F2FP.SATFINITE.E4M3.F32.PACK_AB_MERGE_C R29, RZ, R166, RZ ;  /* 0x000000a6ff1d723e */ /* 0x001fe200048070ff */
[----:B------:R-:W4:Y:S01]  /*d950*/  LDL.LU R220, [R1+0x14] ;  /* 0x0000140001dc7983 */ /* 0x000f220000300800 */
[----:B-1----:R-:W-:-:S03]  /*d960*/  F2FP.SATFINITE.E4M3.F32.PACK_AB_MERGE_C R31, RZ, R160, RZ ;  /* 0x000000a0ff1f723e */ /* 0x002fc600048070ff */
[----:B------:R0:W-:Y:S01]  /*d970*/  @!P5 STG.E.U8 desc[UR22][R24.64+0x78], R29 ;  /* 0x0000781d1800d986 */ /* 0x0001e2000c101116 */
[----:B------:R-:W-:-:S03]  /*d980*/  ISETP.LT.OR P5, PT, R34, 0x81, !P1 ;  /* 0x000000812200780c */ /* 0x000fc60004fa1670 */
[----:B------:R1:W-:Y:S01]  /*d990*/  @!P3 STG.E.U8 desc[UR22][R26.64+0x78], R33 ;  /* 0x000078211a00b986 */ /* 0x0003e2000c101116 */
[----:B------:R-:W-:-:S03]  /*d9a0*/  ISETP.LT.OR P3, PT, R34, 0x81, !P0 ;  /* 0x000000812200780c */ /* 0x000fc60004761670 */
        /* <DEDUP_REMOVED lines=26> */
[----:B0-----:R-:W-:Y:S02]  /*db50*/  F2FP.SATFINITE.E4M3.F32.PACK_AB_MERGE_C R29, RZ, R154, RZ ;  /* 0x0000009aff1d723e */ /* 0x001fe400048070ff */
[----:B-1----:R-:W-:-:S03]  /*db60*/  F2FP.SATFINITE.E4M3.F32.PACK_AB_MERGE_C R33, RZ, R20, RZ ;  /* 0x00000014ff21723e */ /* 0x002fc600048070ff */
[----:B------:R0:W-:Y:S01]  /*db70*/  @!P5 STG.E.U8 desc[UR22][R24.64+0x90], R29 ;  /* 0x0000901d1800d986 */ /* 0x0001e2000c101116 */
[----:B------:R-:W-:-:S03]  /*db80*/  ISETP.LT.OR P5, PT, R34, 0x99, !P1 ;  /* 0x000000992200780c */ /* 0x000fc60004fa1670 */
[----:B------:R-:W-:Y:S01]  /*db90*/  @!P3 STG.E.U8 desc[UR22][R26.64+0x90], R31 ;  /* 0x0000901f1a00b986 */ /* 0x000fe2000c101116 */
[----:B------:R-:W-:-:S03]  /*dba0*/  ISETP.LT.OR P3, PT, R34, 0x99, !P0 ;  /* 0x000000992200780c */ /* 0x000fc60004761670 */
[----:B------:R1:W-:Y:S01]  /*dbb0*/  @!P4 STG.E.U8 desc[UR22][R26.64+0x91], R23 ;  /* 0x000091171a00c986 */ /* 0x0003e2000c101116 */
[----:B------:R-:W-:-:S03]  /*dbc0*/  ISETP.LT.OR P4, PT, R34, 0x9a, !P0 ;  /* 0x0000009a2200780c */ /* 0x000fc60004781670 */
[----:B------:R2:W-:Y:S01]  /*dbd0*/  @!P6 STG.E.U8 desc[UR22][R24.64+0x99], R21 ;  /* 0x000099151800e986 */ /* 0x0005e2000c101116 */
[----:B------:R-:W-:Y:S02]  /*dbe0*/  ISETP.LT.OR P6, PT, R34, 0xa2, !P1 ;  /* 0x000000a22200780c */ /* 0x000fe40004fc1670 */
[----:B0-----:R-:W-:-:S05]  /*dbf0*/  F2FP.SATFINITE.E4M3.F32.PACK_AB_MERGE_C R29, RZ, R22, RZ ;  /* 0x00000016ff1d723e */ /* 0x001fca00048070ff */
[----:B------:R-:W-:Y:S01]  /*dc00*/  @!P5 STG.E.U8 desc[UR22][R24.64+0x98], R29 ;  /* 0x0000981d1800d986 */ /* 0x000fe2000c101116 */
[C---:B------:R-:W-:Y:S02]  /*dc10*/  ISETP.LT.OR P5, PT, R34.reuse, 0xa1, !P1 ;  /* 0x000000a12200780c */ /* 0x040fe40004fa1670 */
[----:B-1----:R-:W-:Y:S01]  /*dc20*/  F2FP.SATFINITE.E4M3.F32.PACK_AB_MERGE_C R23, RZ, R18, RZ ;  /* 0x00000012ff17723e */ /* 0x002fe200048070ff */
[----:B------:R-:W-:Y:S01]  /*dc30*/  @!P3 STG.E.U8 desc[UR22][R26.64+0x98], R33 ;  /* 0x000098211a00b986 */ /* 0x000fe2000c101116 */
[C---:B------:R-:W-:Y:S02]  /*dc40*/  ISETP.LT.OR P3, PT, R34.reuse, 0xa1, !P0 ;  /* 0x000000a12200780c */ /* 0x040fe40004761670 */
[----:B--2---:R-:W-:Y:S01]  /*dc50*/  F2FP.SATFINITE.E4M3.F32.PACK_AB_MERGE_C R21, RZ, R16, RZ ;  /* 0x00000010ff15723e */ /* 0x004fe200048070ff */
[----:B------:R0:W-:Y:S01]  /*dc60*/  @!P4 STG.E.U8 desc[UR22][R26.64+0x99], R19 ;  /* 0x000099131a00c986 */ /* 0x0001e2000c101116 */
[----:B------:R-:W-:-:S03]  /*dc70*/  ISETP.LT.OR P4, PT, R34, 0xa2, !P0 ;  /* 0x000000a22200780c */ /* 0x000fc60004781670 */
[----:B------:R1:W-:Y:S01]  /*dc80*/  @!P6 STG.E.U8 desc[UR22][R24.64+0xa1], R17 ;  /* 0x0000a1111800e986 */ /* 0x0003e2000c101116 */
[----:B------:R-:W-:-:S03]  /*dc90*/  ISETP.LT.OR P6, PT, R34, 0xaa, !P1 ;  /* 0x000000aa2200780c */ /* 0x000fc60004fc1670 */
[----:B------:R-:W-:Y:S01]  /*dca0*/  @!P5 STG.E.U8 desc[UR22][R24.64+0xa0], R23 ;  /* 0x0000a0171800d986 */ /* 0x000fe2000c101116 */
[----:B------:R-:W-:-:S03]  /*dcb0*/  ISETP.LT.OR P5, PT, R34, 0xa9, !P1 ;  /* 0x000000a92200780c */ /* 0x000fc60004fa1670 */
[----:B------:R-:W-:Y:S01]  /*dcc0*/  @!P3 STG.E.U8 desc[UR22][R26.64+0xa0], R21 ;  /* 0x0000a0151a00b986 */ /* 0x000fe2000c101116 */
[C---:B------:R-:W-:Y:S02]  /*dcd0*/  ISETP.LT.OR P3, PT, R34.reuse, 0xa9, !P0 ;  /* 0x000000a92200780c */ /* 0x040fe40004761670 */
[----:B0-----:R-:W-:Y:S01]  /*dce0*/  F2FP.SATFINITE.E4M3.F32.PACK_AB_MERGE_C R19, RZ, R14, RZ ;  /* 0x0000000eff13723e */ /* 0x001fe200048070ff */
[----:B------:R0:W-:Y:S01]  /*dcf0*/  @!P4 STG.E.U8 desc[UR22][R26.64+0xa1], R15 ;  /* 0x0000a10f1a00c986 */ /* 0x0001e2000c101116 */
[C---:B------:R-:W-:Y:S02]  /*dd00*/  ISETP.LT.OR P4, PT, R34.reuse, 0xaa, !P0 ;  /* 0x000000aa2200780c */ /* 0x040fe40004781670 */
[----:B-1----:R-:W-:Y:S01]  /*dd10*/  F2FP.SATFINITE.E4M3.F32.PACK_AB_MERGE_C R17, RZ, R12, RZ ;  /* 0x0000000cff11723e */ /* 0x002fe200048070ff */
        /* <DEDUP_REMOVED lines=15> */
[----:B0-----:R-:W-:Y:S02]  /*de10*/  F2FP.SATFINITE.E4M3.F32.PACK_AB_MERGE_C R11, RZ, R6, RZ ;  /* 0x00000006ff0b723e */ /* 0x001fe400048070ff */
[C---:B------:R-:W-:Y:S01]  /*de20*/  ISETP.LT.OR P3, PT, R34.reuse, 0xb9, !P0 ;  /* 0x000000b92200780c */ /* 0x040fe20004761670 */
[----:B------:R0:W-:Y:S01]  /*de30*/  @!P4 STG.E.U8 desc[UR22][R26.64+0xb1], R7 ;  /* 0x0000b1071a00c986 */ /* 0x0001e2000c101116 */
[----:B-1----:R-:W-:Y:S02]  /*de40*/  F2FP.SATFINITE.E4M3.F32.PACK_AB_MERGE_C R9, RZ, R4, RZ ;  /* 0x00000004ff09723e */ /* 0x002fe400048070ff */
[C---:B------:R-:W-:Y:S01]  /*de50*/  ISETP.LT.OR P4, PT, R34.reuse, 0xba, !P0 ;  /* 0x000000ba2200780c */ /* 0x040fe20004781670 */
[----:B------:R1:W-:Y:S04]  /*de60*/  @!P6 STG.E.U8 desc[UR22][R24.64+0xb9], R5 ;  /* 0x0000b9051800e986 */ /* 0x0003e8000c101116 */
[----:B------:R2:W-:Y:S01]  /*de70*/  @!P5 STG.E.U8 desc[UR22][R24.64+0xb8], R11 ;  /* 0x0000b80b1800d986 */ /* 0x0005e2000c101116 */
[----:B------:R-:W-:Y:S01]  /*de80*/  FMUL R4, R227, UR25 ;  /* 0x00000019e3047c20 */ /* 0x000fe20008400000 */
[----:B------:R-:W-:-:S02]  /*de90*/  ISETP.LT.OR P5, PT, R34, 0xc1, !P1 ;  /* 0x000000c12200780c */ /* 0x000fc40004fa1670 */
[----:B0-----:R-:W-:Y:S02]  /*dea0*/  F2FP.SATFINITE.E4M3.F32.PACK_AB_MERGE_C R7, RZ, R3, RZ ;  /* 0x00000003ff07723e */ /* 0x001fe400048070ff */
[----:B-1----:R-:W-:Y:S01]  /*deb0*/  F2FP.SATFINITE.E4M3.F32.PACK_AB_MERGE_C R5, RZ, R0, RZ ;  /* 0x00000000ff05723e */ /* 0x002fe200048070ff */
[----:B---3--:R-:W-:Y:S01]  /*dec0*/  FMUL R0, R222, UR25 ;  /* 0x00000019de007c20 */ /* 0x008fe20008400000 */
[----:B------:R-:W-:Y:S01]  /*ded0*/  ISETP.LT.OR P6, PT, R34, 0xc2, !P1 ;  /* 0x000000c22200780c */ /* 0x000fe20004fc1670 */
[----:B------:R-:W3:Y:S01]  /*dee0*/  LDL.LU R222, [R1+0x20] ;  /* 0x0000200001de7983 */ /* 0x000ee20000300800 */
[----:B--2---:R-:W-:Y:S02]  /*def0*/  F2FP.SATFINITE.E4M3.F32.PACK_AB_MERGE_C R11, RZ, R2, RZ ;  /* 0x00000002ff0b723e */ /* 0x004fe400048070ff */
[----:B------:R-:W-:Y:S01]  /*df00*/  F2FP.SATFINITE.E4M3.F32.PACK_AB_MERGE_C R13, RZ, R0, RZ ;  /* 0x00000000ff0d723e */ /* 0x000fe200048070ff */
[----:B----4-:R-:W-:Y:S01]  /*df10*/  FMUL R0, R224, UR25 ;  /* 0x00000019e0007c20 */ /* 0x010fe20008400000 */
[----:B------:R-:W-:Y:S01]  /*df20*/  FMUL R2, R225, UR25 ;  /* 0x00000019e1027c20 */ /* 0x000fe20008400000 */
[----:B------:R-:W2:Y:S04]  /*df30*/  LDL.LU R224, [R1+0x24] ;  /* 0x0000240001e07983 */ /* 0x000ea80000300800 */
[----:B------:R-:W4:Y:S01]  /*df40*/  LDL.LU R225, [R1+0x28] ;  /* 0x0000280001e17983 */ /* 0x000f220000300800 */
[----:B------:R-:W-:-:S03]  /*df50*/  FMUL R3, R226, UR25 ;  /* 0x00000019e2037c20 */ /* 0x000fc60008400000 */
[----:B------:R-:W4:Y:S04]  /*df60*/  LDL.LU R226, [R1+0x2c] ;  /* 0x00002c0001e27983 */ /* 0x000f280000300800 */
[----:B------:R-:W4:Y:S04]  /*df70*/  LDL.LU R227, [R1+0x30] ;  /* 0x0000300001e37983 */ /* 0x000f280000300800 */
[----:B------:R-:W-:Y:S01]  /*df80*/  @!P3 STG.E.U8 desc[UR22][R26.64+0xb8], R9 ;  /* 0x0000b8091a00b986 */ /* 0x000fe2000c101116 */
[----:B------:R-:W-:-:S03]  /*df90*/  ISETP.LT.OR P3, PT, R34, 0xc1, !P0 ;  /* 0x000000c12200780c */ /* 0x000fc60004761670 */
[----:B------:R0:W-:Y:S01]  /*dfa0*/  @!P4 STG.E.U8 desc[UR22][R26.64+0xb9], R7 ;  /* 0x0000b9071a00c986 */ /* 0x0001e2000c101116 */
[----:B------:R-:W-:-:S03]  /*dfb0*/  ISETP.LT.OR P4, PT, R34, 0xc2, !P0 ;  /* 0x000000c22200780c */ /* 0x000fc60004781670 */
[----:B------:R-:W-:Y:S01]  /*dfc0*/  @!P5 STG.E.U8 desc[UR22][R24.64+0xc0], R11 ;  /* 0x0000c00b1800d986 */ /* 0x000fe2000c101116 */
[----:B------:R-:W-:-:S03]  /*dfd0*/  ISETP.LT.OR P5, PT, R34, 0xc9, !P1 ;  /* 0x000000c92200780c */ /* 0x000fc60004fa1670 */
[----:B------:R1:W-:Y:S01]  /*dfe0*/  @!P6 STG.E.U8 desc[UR22][R24.64+0xc1], R5 ;  /* 0x0000c1051800e986 */ /* 0x0003e2000c101116 */
[----:B0-----:R-:W-:-:S03]  /*dff0*/  F2FP.SATFINITE.E4M3.F32.PACK_AB_MERGE_C R7, RZ, R0, RZ ;  /* 0x00000000ff07723e */ /* 0x001fc600048070ff */
[----:B------:R-:W-:Y:S01]  /*e000*/  @!P3 STG.E.U8 desc[UR22][R26.64+0xc0], R13 ;  /* 0x0000c00d1a00b986 */ /* 0x000fe2000c101116 */
[C---:B------:R-:W-:Y:S02]  /*e010*/  ISETP.LT.OR P6, PT, R34.reuse, 0xca, !P1 ;  /* 0x000000ca2200780c */ /* 0x040fe40004fc1670 */
[----:B-1----:R-:W-:Y:S01]  /*e020*/  F2FP.SATFINITE.E4M3.F32.PACK_AB_MERGE_C R5, RZ, R2, RZ ;  /* 0x00000002ff05723e */ /* 0x002fe200048070ff */
[----:B------:R0:W-:Y:S01]  /*e030*/  @!P4 STG.E.U8 desc[UR22][R26.64+0xc1], R7 ;  /* 0x0000c1071a00c986 */ /* 0x0001e2000c101116 */
[C---:B------:R-:W-:Y:S02]  /*e040*/  ISETP.LT.OR P3, PT, R34.reuse, 0xc9, !P0 ;  /* 0x000000c92200780c */ /* 0x040fe40004761670 */
[C---:B------:R-:W-:Y:S01]  /*e050*/  ISETP.LT.OR P4, PT, R34.reuse, 0xca, !P0 ;  /* 0x000000ca2200780c */ /* 0x040fe20004781670 */
[----:B------:R1:W-:Y:S01]  /*e060*/  @!P5 STG.E.U8 desc[UR22][R24.64+0xc8], R5 ;  /* 0x0000c8051800d986 */ /* 0x0003e2000c101116 */
[----:B------:R-:W-:Y:S02]  /*e070*/  ISETP.LT.OR P5, PT, R34, 0xd1, !P1 ;  /* 0x000000d12200780c */ /* 0x000fe40004fa1670 */
[----:B------:R-:W-:-:S02]  /*e080*/  F2FP.SATFINITE.E4M3.F32.PACK_AB_MERGE_C R9, RZ, R3, RZ ;  /* 0x00000003ff09723e */ /* 0x000fc400048070ff */
[----:B------:R-:W-:-:S03]  /*e090*/  F2FP.SATFINITE.E4M3.F32.PACK_AB_MERGE_C R11, RZ, R4, RZ ;  /* 0x00000004ff0b723e */ /* 0x000fc600048070ff */
[----:B------:R1:W-:Y:S04]  /*e0a0*/  @!P6 STG.E.U8 desc[UR22][R24.64+0xc9], R9 ;  /* 0x0000c9091800e986 */ /* 0x0003e8000c101116 */
[----:B------:R-:W-:Y:S01]  /*e0b0*/  @!P3 STG.E.U8 desc[UR22][R26.64+0xc8], R11 ;  /* 0x0000c80b1a00b986 */ /* 0x000fe2000c101116 */
[----:B------:R-:W-:-:S03]  /*e0c0*/  FMUL R0, R220, UR25 ;  /* 0x00000019dc007c20 */ /* 0x000fc60008400000 */
[----:B------:R-:W4:Y:S02]  /*e0d0*/  LDL.LU R220, [R1+0x34] ;  /* 0x0000340001dc7983 */ /* 0x000f240000300800 */
[----:B0-----:R-:W-:Y:S01]  /*e0e0*/  F2FP.SATFINITE.E4M3.F32.PACK_AB_MERGE_C R7, RZ, R0, RZ ;  /* 0x00000000ff07723e */ /* 0x001fe200048070ff */
[----:B------:R-:W-:Y:S02]  /*e0f0*/  FMUL R2, R221, UR25 ;  /* 0x00000019dd027c20 */ /* 0x000fe40008400000 */
[----:B------:R-:W4:Y:S03]  /*e100*/  LDL.LU R221, [R1+0x38] ;  /* 0x0000380001dd7983 */ /* 0x000f260000300800 */
[----:B-1----:R-:W-:Y:S01]  /*e110*/  F2FP.SATFINITE.E4M3.F32.PACK_AB_MERGE_C R5, RZ, R2, RZ ;  /* 0x00000002ff05723e */ /* 0x002fe200048070ff */
[----:B------:R-:W-:Y:S04]  /*e120*/  @!P4 STG.E.U8 desc[UR22][R26.64+0xc9], R7 ;  /* 0x0000c9071a00c986 */ /* 0x000fe8000c101116 */
[----:B------:R0:W-:Y:S01]  /*e130*/  @!P5 STG.E.U8 desc[UR22][R24.64+0xd0], R5 ;  /* 0x0000d0051800d986 */ /* 0x0001e2000c101116 */
[----:B------:R-:W-:-:S03]  /*e140*/  FMUL R3, R223, UR25 ;  /* 0x00000019df037c20 */ /* 0x000fc60008400000 */
[----:B------:R-:W4:Y:S02]  /*e150*/  LDL.LU R223, [R1+0x3c] ;  /* 0x00003c0001df7983 */ /* 0x000f240000300800 */
[----:B------:R-:W-:Y:S01]  /*e160*/  F2FP.SATFINITE.E4M3.F32.PACK_AB_MERGE_C R9, RZ, R3, RZ ;  /* 0x00000003ff09723e */ /* 0x000fe200048070ff */
[----:B---3--:R-:W-:Y:S02]  /*e170*/  FMUL R0, R222, UR25 ;  /* 0x00000019de007c20 */ /* 0x008fe40008400000 */
[----:B------:R-:W3:Y:S03]  /*e180*/  LDL.LU R222, [R1+0x40] ;  /* 0x0000400001de7983 */ /* 0x000ee60000300800 */
[----:B------:R-:W-:Y:S01]  /*e190*/  F2FP.SATFINITE.E4M3.F32.PACK_AB_MERGE_C R13, RZ, R0, RZ ;  /* 0x00000000ff0d723e */ /* 0x000fe200048070ff */
[----:B--2---:R-:W-:Y:S02]  /*e1a0*/  FMUL R2, R224, UR25 ;  /* 0x00000019e0027c20 */ /* 0x004fe40008400000 */
[----:B------:R-:W2:Y:S01]  /*e1b0*/  LDL.LU R224, [R1+0x44] ;  /* 0x0000440001e07983 */ /* 0x000ea20000300800 */
[----:B----4-:R-:W-:-:S03]  /*e1c0*/  FMUL R0, R225, UR25 ;  /* 0x00000019e1007c20 */ /* 0x010fc60008400000 */
[----:B------:R-:W4:Y:S01]  /*e1d0*/  LDL.LU R225, [R1+0x48] ;  /* 0x0000480001e17983 */ /* 0x000f220000300800 */
[----:B------:R-:W-:Y:S01]  /*e1e0*/  FMUL R3, R226, UR25 ;  /* 0x00000019e2037c20 */ /* 0x000fe20008400000 */
[----:B0-----:R-:W-:Y:S02]  /*e1f0*/  F2FP.SATFINITE.E4M3.F32.PACK_AB_MERGE_C R5, RZ, R0, RZ ;  /* 0x00000000ff05723e */ /* 0x001fe400048070ff */
[----:B------:R-:W4:Y:S01]  /*e200*/  LDL.LU R226, [R1+0x4c] ;  /* 0x00004c0001e27983 */ /* 0x000f220000300800 */
[----:B------:R-:W-:-:S03]  /*e210*/  FMUL R0, R227, UR25 ;  /* 0x00000019e3007c20 */ /* 0x000fc60008400000 */
[----:B------:R-:W4:Y:S01]  /*e220*/  LDL.LU R227, [R1+0x50] ;  /* 0x0000500001e37983 */ /* 0x000f220000300800 */
[C---:B------:R-:W-:Y:S02]  /*e230*/  ISETP.LT.OR P6, PT, R34.reuse, 0xd2, !P1 ;  /* 0x000000d22200780c */ /* 0x040fe40004fc1670 */
[C---:B------:R-:W-:Y:S01]  /*e240*/  ISETP.LT.OR P4, PT, R34.reuse, 0xd2, !P0 ;  /* 0x000000d22200780c */ /* 0x040fe20004781670 */
[----:B------:R-:W4:Y:S01]  /*e250*/  LDL.LU R218, [R1+0x54] ;  /* 0x0000540001da7983 */ /* 0x000f220000300800 */
[C---:B------:R-:W-:Y:S02]  /*e260*/  ISETP.LT.OR P3, PT, R34.reuse, 0xd1, !P0 ;  /* 0x000000d12200780c */ /* 0x040fe40004761670 */
[----:B------:R-:W-:Y:S02]  /*e270*/  ISETP.LT.OR P5, PT, R34, 0xd9, !P1 ;  /* 0x000000d92200780c */ /* 0x000fe40004fa1670 */
[----:B------:R-:W-:Y:S02]  /*e280*/  F2FP.SATFINITE.E4M3.F32.PACK_AB_MERGE_C R7, RZ, R2, RZ ;  /* 0x00000002ff07723e */ /* 0x000fe400048070ff */
[----:B------:R-:W-:-:S03]  /*e290*/  F2FP.SATFINITE.E4M3.F32.PACK_AB_MERGE_C R11, RZ, R0, RZ ;  /* 0x00000000ff0b723e */ /* 0x000fc600048070ff */
[----:B------:R0:W-:Y:S01]  /*e2a0*/  @!P6 STG.E.U8 desc[UR22][R24.64+0xd1], R9 ;  /* 0x0000d1091800e986 */ /* 0x0001e2000c101116 */
[----:B------:R-:W-:-:S03]  /*e2b0*/  ISETP.LT.OR P6, PT, R34, 0xda, !P1 ;  /* 0x000000da2200780c */ /* 0x000fc60004fc1670 */
[----:B------:R-:W-:Y:S01]  /*e2c0*/  @!P4 STG.E.U8 desc[UR22][R26.64+0xd1], R7 ;  /* 0x0000d1071a00c986 */ /* 0x000fe2000c101116 */
[----:B------:R-:W-:-:S03]  /*e2d0*/  ISETP.LT.OR P4, PT, R34, 0xda, !P0 ;  /* 0x000000da2200780c */ /* 0x000fc60004781670 */
[----:B------:R-:W-:Y:S01]  /*e2e0*/  @!P3 STG.E.U8 desc[UR22][R26.64+0xd0], R13 ;  /* 0x0000d00d1a00b986 */ /* 0x000fe2000c101116 */
[----:B0-----:R-:W-:-:S03]  /*e2f0*/  F2FP.SATFINITE.E4M3.F32.PACK_AB_MERGE_C R9, RZ, R3, RZ ;  /* 0x00000003ff09723e */ /* 0x001fc600048070ff */
[----:B------:R0:W-:Y:S04]  /*e300*/  @!P5 STG.E.U8 desc[UR22][R24.64+0xd8], R5 ;  /* 0x0000d8051800d986 */ /* 0x0001e8000c101116 */
[----:B------:R1:W-:Y:S01]  /*e310*/  @!P6 STG.E.U8 desc[UR22][R24.64+0xd9], R9 ;  /* 0x0000d9091800e986 */ /* 0x0003e2000c101116 */
[----:B------:R-:W-:-:S03]  /*e320*/  FMUL R0, R220, UR25 ;  /* 0x00000019dc007c20 */ /* 0x000fc60008400000 */
[----:B------:R-:W4:Y:S02]  /*e330*/  LDL.LU R220, [R1+0x58] ;  /* 0x0000580001dc7983 */ /* 0x000f240000300800 */
[----:B0-----:R-:W-:Y:S01]  /*e340*/  F2FP.SATFINITE.E4M3.F32.PACK_AB_MERGE_C R5, RZ, R0, RZ ;  /* 0x00000000ff05723e */ /* 0x001fe200048070ff */
[----:B------:R-:W-:Y:S02]  /*e350*/  FMUL R2, R221, UR25 ;  /* 0x00000019dd027c20 */ /* 0x000fe40008400000 */
[----:B------:R-:W4:Y:S03]  /*e360*/  LDL.LU R221, [R1+0x5c] ;  /* 0x00005c0001dd7983 */ /* 0x000f260000300800 */
[----:B------:R-:W-:Y:S01]  /*e370*/  F2FP.SATFINITE.E4M3.F32.PACK_AB_MERGE_C R7, RZ, R2, RZ ;  /* 0x00000002ff07723e */ /* 0x000fe200048070ff */
[----:B------:R0:W-:Y:S01]  /*e380*/  @!P4 STG.E.U8 desc[UR22][R26.64+0xd9], R5 ;  /* 0x0000d9051a00c986 */ /* 0x0001e2000c101116 */
[----:B------:R-:W-:-:S03]  /*e390*/  FMUL R3, R223, UR25 ;  /* 0x00000019df037c20 */ /* 0x000fc60008400000 */
[----:B------:R-:W4:Y:S02]  /*e3a0*/  LDL.LU R223, [R1+0x60] ;  /* 0x0000600001df7983 */ /* 0x000f240000300800 */
[----:B-1----:R-:W-:Y:S01]  /*e3b0*/  F2FP.SATFINITE.E4M3.F32.PACK_AB_MERGE_C R9, RZ, R3, RZ ;  /* 0x00000003ff09723e */ /* 0x002fe200048070ff */
[----:B---3--:R-:W-:Y:S02]  /*e3c0*/  FMUL R4, R222, UR25 ;  /* 0x00000019de047c20 */ /* 0x008fe40008400000 */
[----:B------:R-:W3:Y:S01]  /*e3d0*/  LDL.LU R222, [R1+0x64] ;  /* 0x0000640001de7983 */ /* 0x000ee20000300800 */
[----:B--2---:R-:W-:-:S03]  /*e3e0*/  FMUL R0, R224, UR25 ;  /* 0x00000019e0007c20 */ /* 0x004fc60008400000 */
[----:B------:R-:W2:Y:S01]  /*e3f0*/  LDL.LU R224, [R1+0x68] ;  /* 0x0000680001e07983 */ /* 0x000ea20000300800 */
[----:B----4-:R-:W-:Y:S01]  /*e400*/  FMUL R2, R225, UR25 ;  /* 0x00000019e1027c20 */ /* 0x010fe20008400000 */
[----:B0-----:R-:W-:Y:S02]  /*e410*/  F2FP.SATFINITE.E4M3.F32.PACK_AB_MERGE_C R5, RZ, R0, RZ ;  /* 0x00000000ff05723e */ /* 0x001fe400048070ff */
[----:B------:R-:W4:Y:S01]  /*e420*/  LDL.LU R225, [R1+0x6c] ;  /* 0x00006c0001e17983 */ /* 0x000f220000300800 */
[----:B------:R-:W-:-:S03]  /*e430*/  FMUL R3, R226, UR25 ;  /* 0x00000019e2037c20 */ /* 0x000fc60008400000 */
[----:B------:R-:W4:Y:S01]  /*e440*/  LDL.LU R226, [R1+0x70] ;  /* 0x0000700001e27983 */ /* 0x000f220000300800 */
[----:B------:R-:W-:-:S03]  /*e450*/  FMUL R0, R227, UR25 ;  /* 0x00000019e3007c20 */ /* 0x000fc60008400000 */
[----:B------:R-:W4:Y:S01]  /*e460*/  LDL.LU R227, [R1+0x74] ;  /* 0x0000740001e37983 */ /* 0x000f220000300800 */
[C---:B------:R-:W-:Y:S02]  /*e470*/  ISETP.LT.OR P3, PT, R34.reuse, 0xd9, !P0 ;  /* 0x000000d92200780c */ /* 0x040fe40004761670 */
[C---:B------:R-:W-:Y:S02]  /*e480*/  ISETP.LT.OR P5, PT, R34.reuse, 0xe1, !P1 ;  /* 0x000000e12200780c */ /* 0x040fe40004fa1670 */
[C---:B------:R-:W-:Y:S02]  /*e490*/  ISETP.LT.OR P6, PT, R34.reuse, 0xe2, !P1 ;  /* 0x000000e22200780c */ /* 0x040fe40004fc1670 */
[----:B------:R-:W-:-:S07]  /*e4a0*/  ISETP.LT.OR P4, PT, R34, 0xe2, !P0 ;  /* 0x000000e22200780c */ /* 0x000fce0004781670 */
[----:B------:R-:W-:Y:S01]  /*e4b0*/  @!P3 STG.E.U8 desc[UR22][R26.64+0xd8], R11 ;  /* 0x0000d80b1a00b986 */ /* 0x000fe2000c101116 */
[----:B------:R-:W-:-:S03]  /*e4c0*/  ISETP.LT.OR P3, PT, R34, 0xe1, !P0 ;  /* 0x000000e12200780c */ /* 0x000fc60004761670 */
[----:B------:R0:W-:Y:S01]  /*e4d0*/  @!P5 STG.E.U8 desc[UR22][R24.64+0xe0], R7 ;  /* 0x0000e0071800d986 */ /* 0x0001e2000c101116 */
[----:B------:R-:W-:-:S03]  /*e4e0*/  ISETP.LT.OR P5, PT, R34, 0xe9, !P1 ;  /* 0x000000e92200780c */ /* 0x000fc60004fa1670 */
[----:B------:R1:W-:Y:S01]  /*e4f0*/  @!P6 STG.E.U8 desc[UR22][R24.64+0xe1], R9 ;  /* 0x0000e1091800e986 */ /* 0x0003e2000c101116 */
[----:B------:R-:W-:Y:S02]  /*e500*/  ISETP.LT.OR P6, PT, R34, 0xea, !P1 ;  /* 0x000000ea2200780c */ /* 0x000fe40004fc1670 */
[----:B------:R-:W-:Y:S01]  /*e510*/  F2FP.SATFINITE.E4M3.F32.PACK_AB_MERGE_C R13, RZ, R4, RZ ;  /* 0x00000004ff0d723e */ /* 0x000fe200048070ff */
[----:B------:R1:W-:Y:S01]  /*e520*/  @!P4 STG.E.U8 desc[UR22][R26.64+0xe1], R5 ;  /* 0x0000e1051a00c986 */ /* 0x0003e2000c101116 */
[----:B0-----:R-:W-:-:S03]  /*e530*/  F2FP.SATFINITE.E4M3.F32.PACK_AB_MERGE_C R7, RZ, R2, RZ ;  /* 0x00000002ff07723e */ /* 0x001fc600048070ff */
[----:B------:R-:W-:Y:S01]  /*e540*/  @!P3 STG.E.U8 desc[UR22][R26.64+0xe0], R13 ;  /* 0x0000e00d1a00b986 */ /* 0x000fe2000c101116 */
[----:B-1----:R-:W-:-:S03]  /*e550*/  F2FP.SATFINITE.E4M3.F32.PACK_AB_MERGE_C R9, RZ, R3, RZ ;  /* 0x00000003ff09723e */ /* 0x002fc600048070ff */
[----:B------:R0:W-:Y:S01]  /*e560*/  @!P5 STG.E.U8 desc[UR22][R24.64+0xe8], R7 ;  /* 0x0000e8071800d986 */ /* 0x0001e2000c101116 */
[C---:B------:R-:W-:Y:S02]  /*e570*/  ISETP.LT.OR P3, PT, R34.reuse, 0xe9, !P0 ;  /* 0x000000e92200780c */ /* 0x040fe40004761670 */
[C---:B------:R-:W-:Y:S01]  /*e580*/  ISETP.LT.OR P4, PT, R34.reuse, 0xea, !P0 ;  /* 0x000000ea2200780c */ /* 0x040fe20004781670 */
[----:B------:R1:W-:Y:S01]  /*e590*/  @!P6 STG.E.U8 desc[UR22][R24.64+0xe9], R9 ;  /* 0x0000e9091800e986 */ /* 0x0003e2000c101116 */
[----:B------:R-:W-:Y:S01]  /*e5a0*/  ISETP.LT.OR P5, PT, R34, 0xf1, !P1 ;  /* 0x000000f12200780c */ /* 0x000fe20004fa1670 */
[----:B------:R-:W-:Y:S01]  /*e5b0*/  FMUL R2, R218, UR25 ;  /* 0x00000019da027c20 */ /* 0x000fe20008400000 */
[----:B------:R-:W-:Y:S02]  /*e5c0*/  ISETP.LT.OR P6, PT, R34, 0xf2, !P1 ;  /* 0x000000f22200780c */ /* 0x000fe40004fc1670 */
[----:B------:R-:W-:Y:S02]  /*e5d0*/  F2FP.SATFINITE.E4M3.F32.PACK_AB_MERGE_C R11, RZ, R0, RZ ;  /* 0x00000000ff0b723e */ /* 0x000fe400048070ff */
[----:B------:R-:W-:-:S03]  /*e5e0*/  F2FP.SATFINITE.E4M3.F32.PACK_AB_MERGE_C R5, RZ, R2, RZ ;  /* 0x00000002ff05723e */ /* 0x000fc600048070ff */
[----:B------:R-:W-:Y:S01]  /*e5f0*/  @!P3 STG.E.U8 desc[UR22][R26.64+0xe8], R11 ;  /* 0x0000e80b1a00b986 */ /* 0x000fe2000c101116 */
[----:B------:R-:W-:-:S03]  /*e600*/  ISETP.LT.OR P3, PT, R34, 0xf1, !P0 ;  /* 0x000000f12200780c */ /* 0x000fc60004761670 */
[----:B------:R-:W-:Y:S01]  /*e610*/  @!P4 STG.E.U8 desc[UR22][R26.64+0xe9], R5 ;  /* 0x0000e9051a00c986 */ /* 0x000fe2000c101116 */
[C---:B------:R-:W-:Y:S02]  /*e620*/  ISETP.LT.OR P4, PT, R34.reuse, 0xf9, !P1 ;  /* 0x000000f92200780c */ /* 0x040fe40004f81670 */
[----:B------:R-:W-:Y:S01]  /*e630*/  ISETP.LT.OR P1, PT, R34, 0xfa, !P1 ;  /* 0x000000fa2200780c */ /* 0x000fe20004f21670 */
[----:B------:R-:W-:-:S05]  /*e640*/  FMUL R0, R220, UR25 ;  /* 0x00000019dc007c20 */ /* 0x000fca0008400000 */
[----:B0-----:R-:W-:-:S05]  /*e650*/  F2FP.SATFINITE.E4M3.F32.PACK_AB_MERGE_C R7, RZ, R0, RZ ;  /* 0x00000000ff07723e */ /* 0x001fca00048070ff */
[----:B------:R0:W-:Y:S01]  /*e660*/  @!P5 STG.E.U8 desc[UR22][R24.64+0xf0], R7 ;  /* 0x0000f0071800d986 */ /* 0x0001e2000c101116 */
[----:B------:R-:W-:-:S05]  /*e670*/  FMUL R3, R221, UR25 ;  /* 0x00000019dd037c20 */ /* 0x000fca0008400000 */
[----:B-1----:R-:W-:Y:S02]  /*e680*/  F2FP.SATFINITE.E4M3.F32.PACK_AB_MERGE_C R9, RZ, R3, RZ ;  /* 0x00000003ff09723e */ /* 0x002fe400048070ff */
[----:B------:R-:W-:-:S03]  /*e690*/  ISETP.LT.OR P5, PT, R34, 0xf2, !P0 ;  /* 0x000000f22200780c */ /* 0x000fc600047a1670 */
[----:B------:R1:W-:Y:S01]  /*e6a0*/  @!P6 STG.E.U8 desc[UR22][R24.64+0xf1], R9 ;  /* 0x0000f1091800e986 */ /* 0x0003e2000c101116 */
[C---:B------:R-:W-:Y:S02]  /*e6b0*/  ISETP.LT.OR P6, PT, R34.reuse, 0xf9, !P0 ;  /* 0x000000f92200780c */ /* 0x040fe400047c1670 */
[----:B------:R-:W-:Y:S01]  /*e6c0*/  ISETP.LT.OR P0, PT, R34, 0xfa, !P0 ;  /* 0x000000fa2200780c */ /* 0x000fe20004701670 */
[----:B------:R-:W-:-:S05]  /*e6d0*/  FMUL R0, R223, UR25 ;  /* 0x00000019df007c20 */ /* 0x000fca0008400000 */
[----:B------:R-:W-:-:S05]  /*e6e0*/  F2FP.SATFINITE.E4M3.F32.PACK_AB_MERGE_C R13, RZ, R0, RZ ;  /* 0x00000000ff0d723e */ /* 0x000fca00048070ff */
[----:B------:R0:W-:Y:S01]  /*e6f0*/  @!P3 STG.E.U8 desc[UR22][R26.64+0xf0], R13 ;  /* 0x0000f00d1a00b986 */ /* 0x0001e2000c101116 */
[----:B---3--:R-:W-:Y:S01]  /*e700*/  FMUL R0, R222, UR25 ;  /* 0x00000019de007c20 */ /* 0x008fe20008400000 */
[----:B--2---:R-:W-:Y:S01]  /*e710*/  FMUL R2, R224, UR25 ;  /* 0x00000019e0027c20 */ /* 0x004fe20008400000 */
[----:B----4-:R-:W-:-:S03]  /*e720*/  FMUL R3, R225, UR25 ;  /* 0x00000019e1037c20 */ /* 0x010fc60008400000 */
[----:B0-----:R-:W-:Y:S01]  /*e730*/  F2FP.SATFINITE.E4M3.F32.PACK_AB_MERGE_C R7, RZ, R0, RZ ;  /* 0x00000000ff07723e */ /* 0x001fe200048070ff */
[----:B------:R-:W-:Y:S01]  /*e740*/  FMUL R4, R226, UR25 ;  /* 0x00000019e2047c20 */ /* 0x000fe20008400000 */
[----:B------:R-:W-:Y:S01]  /*e750*/  FMUL R5, R227, UR25 ;  /* 0x00000019e3057c20 */ /* 0x000fe20008400000 */
[----:B-1----:R-:W-:Y:S02]  /*e760*/  F2FP.SATFINITE.E4M3.F32.PACK_AB_MERGE_C R9, RZ, R2, RZ ;  /* 0x00000002ff09723e */ /* 0x002fe400048070ff */
[----:B------:R-:W-:Y:S02]  /*e770*/  F2FP.SATFINITE.E4M3.F32.PACK_AB_MERGE_C R3, RZ, R3, RZ ;  /* 0x00000003ff03723e */ /* 0x000fe400048070ff */
[----:B------:R-:W-:Y:S02]  /*e780*/  F2FP.SATFINITE.E4M3.F32.PACK_AB_MERGE_C R11, RZ, R4, RZ ;  /* 0x00000004ff0b723e */ /* 0x000fe400048070ff */
[----:B------:R-:W-:Y:S01]  /*e790*/  F2FP.SATFINITE.E4M3.F32.PACK_AB_MERGE_C R5, RZ, R5, RZ ;  /* 0x00000005ff05723e */ /* 0x000fe200048070ff */
[----:B------:R0:W-:Y:S04]  /*e7a0*/  @!P5 STG.E.U8 desc[UR22][R26.64+0xf1], R7 ;  /* 0x0000f1071a00d986 */ /* 0x0001e8000c101116 */
[----:B------:R0:W-:Y:S04]  /*e7b0*/  @!P4 STG.E.U8 desc[UR22][R24.64+0xf8], R9 ;  /* 0x0000f8091800c986 */ /* 0x0001e8000c101116 */
[----:B------:R0:W-:Y:S04]  /*e7c0*/  @!P1 STG.E.U8 desc[UR22][R24.64+0xf9], R3 ;  /* 0x0000f90318009986 */ /* 0x0001e8000c101116 */
[----:B------:R0:W-:Y:S04]  /*e7d0*/  @!P6 STG.E.U8 desc[UR22][R26.64+0xf8], R11 ;  /* 0x0000f80b1a00e986 */ /* 0x0001e8000c101116 */
[----:B------:R0:W-:Y:S02]  /*e7e0*/  @!P0 STG.E.U8 desc[UR22][R26.64+0xf9], R5 ;  /* 0x0000f9051a008986 */ /* 0x0001e4000c101116 */
.L_x_294:
[----:B------:R-:W-:Y:S05]  /*e7f0*/  BSYNC B0 ;  /* 0x0000000000007941 */ /* 0x000fea0003800000 */
.L_x_36:
[----:B------:R-:W2:Y:S01]  /*e800*/  LDL.LU R22, [R1+0x7c] ;  /* 0x00007c0001167983 */ /* 0x000ea20000300800 */
[----:B0-----:R-:W-:Y:S01]  /*e810*/  IMAD.U32 R3, RZ, RZ, UR18 ;  /* 0x00000012ff037e24 */ /* 0x001fe2000f8e00ff */
[----:B------:R-:W-:Y:S02]  /*e820*/  ULDC.64 UR6, c[0x0][0x650] ;  /* 0x0001940000067ab9 */ /* 0x000fe40000000a00 */
[----:B------:R-:W3:Y:S01]  /*e830*/  LDL.LU R19, [R1+0x80] ;  /* 0x0000800001137983 */ /* 0x000ee20000300800 */
[----:B-----5:R-:W-:Y:S01]  /*e840*/  IMAD.U32 R0, RZ, RZ, UR20 ;  /* 0x00000014ff007e24 */ /* 0x020fe2000f8e00ff */
[----:B------:R0:W-:Y:S01]  /*e850*/  SYNCS.ARRIVE.TRANS64.A1T0 RZ, [R3+UR29], RZ ;  /* 0x000000ff03ff79a7 */ /* 0x0001e2000810001d */
[----:B------:R-:W-:Y:S02]  /*e860*/  IMAD.U32 R2, RZ, RZ, UR20 ;  /* 0x00000014ff027e24 */ /* 0x000fe4000f8e00ff */
[----:B------:R-:W-:Y:S02]  /*e870*/  IMAD.MOV.U32 R4, RZ, RZ, -0x1 ;  /* 0xffffffffff047424 */ /* 0x000fe400078e00ff */
[----:B0-----:R-:W-:Y:S01]  /*e880*/  IMAD.U32 R3, RZ, RZ, UR15 ;  /* 0x0000000fff037e24 */ /* 0x001fe2000f8e00ff */
[----:B---3--:R-:W-:-:S02]  /*e890*/  LEA R19, P0, R0, R19, 0x1 ;  /* 0x0000001300137211 */ /* 0x008fc400078008ff */
[----:B------:R-:W-:Y:S02]  /*e8a0*/  PRMT R0, RZ, 0x7610, R0 ;  /* 0x00007610ff007816 */ /* 0x000fe40000000000 */
[----:B--2---:R-:W-:Y:S01]  /*e8b0*/  LEA.HI.X R22, R2, R22, R3, 0x1, P0 ;  /* 0x0000001602167211 */ /* 0x004fe200000f0c03 */
[----:B------:R-:W-:Y:S01]  /*e8c0*/  IMAD.MOV.U32 R2, RZ, RZ, -0x1 ;  /* 0xffffffffff027424 */ /* 0x000fe200078e00ff */
[----:B------:R0:W-:Y:S01]  /*e8d0*/  STL [R1+0x80], R19 ;  /* 0x0000801301007387 */ /* 0x0001e20000100800 */
[----:B------:R-:W-:Y:S01]  /*e8e0*/  IMAD.MOV.U32 R3, RZ, RZ, -0x1 ;  /* 0xffffffffff037424 */ /* 0x000fe200078e00ff */
[----:B------:R-:W-:Y:S02]  /*e8f0*/  ISETP.GE.U32.AND P0, PT, R19, UR6, PT ;  /* 0x0000000613007c0c */ /* 0x000fe4000bf06070 */
[----:B------:R0:W-:Y:S02]  /*e900*/  STL [R1+0x7c], R22 ;  /* 0x00007c1601007387 */ /* 0x0001e40000100800 */
[----:B------:R-:W-:-:S02]  /*e910*/  ISETP.GE.U32.AND.EX P0, PT, R22, UR7, PT, P0 ;  /* 0x0000000716007c0c */ /* 0x000fc4000bf06100 */
[----:B------:R0:W-:Y:S04]  /*e920*/  STL [R1+0x84], R4 ;  /* 0x0000840401007387 */ /* 0x0001e80000100800 */
[----:B------:R0:W-:Y:S04]  /*e930*/  STL [R1+0x78], R2 ;  /* 0x0000780201007387 */ /* 0x0001e80000100800 */
[----:B------:R0:W-:Y:S03]  /*e940*/  STL [R1+0x88], R3 ;  /* 0x0000880301007387 */ /* 0x0001e60000100800 */
[----:B------:R-:W-:Y:S05]  /*e950*/  @P0 BRA `(.L_x_295) ;  /* 0x0000000400740947 */ /* 0x000fea0003800000 */
[----:B------:R-:W2:Y:S01]  /*e960*/  S2R R14, SR_CTAID.X ;  /* 0x00000000000e7919 */ /* 0x000ea20000002500 */
[----:B------:R-:W3:Y:S01]  /*e970*/  LDC.64 R8, c[0x0][0x628] ;  /* 0x00018a00ff087b82 */ /* 0x000ee20000000a00 */
[----:B------:R-:W-:Y:S01]  /*e980*/  ULDC UR6, c[0x0][0x150] ;  /* 0x0000540000067ab9 */ /* 0x000fe20000000800 */
[----:B------:R-:W-:Y:S01]  /*e990*/  IMAD.MOV.U32 R6, RZ, RZ, R19 ;  /* 0x000000ffff067224 */ /* 0x000fe200078e0013 */
[----:B------:R-:W0:Y:S01]  /*e9a0*/  S2R R16, SR_CTAID.Y ;  /* 0x0000000000107919 */ /* 0x000e220000002600 */
[----:B------:R-:W-:-:S04]  /*e9b0*/  IMAD.MOV.U32 R7, RZ, RZ, R22 ;  /* 0x000000ffff077224 */ /* 0x000fc800078e0016 */
[----:B------:R-:W0:Y:S08]  /*e9c0*/  LDC R17, c[0x0][0x144] ;  /* 0x00005100ff117b82 */ /* 0x000e300000000800 */
[----:B------:R-:W0:Y:S08]  /*e9d0*/  LDC R10, c[0x0][0x630] ;  /* 0x00018c00ff0a7b82 */ /* 0x000e300000000800 */
[----:B------:R-:W0:Y:S01]  /*e9e0*/  LDC.64 R12, c[0x0][0x620] ;  /* 0x00018800ff0c7b82 */ /* 0x000e220000000a00 */
[----:B---3--:R-:W-:-:S04]  /*e9f0*/  ISETP.NE.U32.AND P0, PT, R8, RZ, PT ;  /* 0x000000ff0800720c */ /* 0x008fc80003f05070 */
[----:B------:R-:W-:Y:S02]  /*ea00*/  ISETP.NE.AND.EX P0, PT, R9, RZ, PT, P0 ;  /* 0x000000ff0900720c */ /* 0x000fe40003f05300 */
[----:B--2---:R-:W-:-:S05]  /*ea10*/  I2FP.F32.U32 R0, R14 ;  /* 0x0000000e00007245 */ /* 0x004fca0000201000 */
[----:B------:R-:W-:-:S04]  /*ea20*/  FMUL R0, R0, UR6 ;  /* 0x0000000600007c20 */ /* 0x000fc80008400000 */
[----:B------:R2:W3:Y:S02]  /*ea30*/  F2I.U32.TRUNC.NTZ R15, R0 ;  /* 0x00000000000f7305 */ /* 0x0004e4000020f000 */
[----:B------:R-:W-:Y:S05]  /*ea40*/  @!P0 BRA `(.L_x_296) ;  /* 0x0000000000288947 */ /* 0x000fea0003800000 */
[----:B--2---:R-:W2:Y:S02]  /*ea50*/  LDC R0, c[0x0][0x634] ;  /* 0x00018d00ff007b82 */ /* 0x004ea40000000800 */
[----:B--2---:R-:W-:-:S05]  /*ea60*/  IADD3 R7, P0, R19, R0, RZ ;  /* 0x0000000013077210 */ /* 0x004fca0007f1e0ff */
[----:B------:R-:W-:-:S04]  /*ea70*/  IMAD.X R11, RZ, RZ, R22, P0 ;  /* 0x000000ffff0b7224 */ /* 0x000fc800000e0616 */
[----:B0-----:R-:W-:-:S04]  /*ea80*/  IMAD.WIDE.U32 R2, R11, R8, RZ ;  /* 0x000000080b027225 */ /* 0x001fc800078e00ff */
[----:B------:R-:W-:-:S04]  /*ea90*/  IMAD.WIDE.U32 R4, P0, R7, R9, R2 ;  /* 0x0000000907047225 */ /* 0x000fc80007800002 */
[----:B------:R-:W-:-:S04]  /*eaa0*/  IMAD.WIDE.U32 R2, R7, R8, RZ ;  /* 0x0000000807027225 */ /* 0x000fc800078e00ff */
[----:B------:R-:W-:Y:S01]  /*eab0*/  IMAD.X R7, RZ, RZ, RZ, P0 ;  /* 0x000000ffff077224 */ /* 0x000fe200000e06ff */
[----:B------:R-:W-:Y:S01]  /*eac0*/  IADD3 RZ, P0, R3, R4, RZ ;  /* 0x0000000403ff7210 */ /* 0x000fe20007f1e0ff */
[----:B------:R-:W-:-:S04]  /*ead0*/  IMAD.MOV.U32 R6, RZ, RZ, R5 ;  /* 0x000000ffff067224 */ /* 0x000fc800078e0005 */
[----:B------:R-:W-:-:S08]  /*eae0*/  IMAD.WIDE.U32.X R6, R11, R9, R6, P0 ;  /* 0x000000090b067225 */ /* 0x000fd000000e0406 */
.L_x_296:
[-CC-:B0-----:R-:W-:Y:S01]  /*eaf0*/  SHF.R.U64 R11, R6, R10.reuse, R7.reuse ;  /* 0x0000000a060b7219 */ /* 0x181fe20000001207 */
[----:B------:R-:W0:Y:S01]  /*eb00*/  LDC.64 R20, c[0x0][0x640] ;  /* 0x00019000ff147b82 */ /* 0x000e220000000a00 */
[----:B--2---:R-:W-:Y:S01]  /*eb10*/  SHF.R.U32.HI R0, RZ, R10, R7 ;  /* 0x0000000aff007219 */ /* 0x004fe20000011607 */
[----:B------:R-:W-:Y:S01]  /*eb20*/  IMAD.MOV.U32 R2, RZ, RZ, R19 ;  /* 0x000000ffff027224 */ /* 0x000fe200078e0013 */
[----:B------:R-:W-:Y:S01]  /*eb30*/  IADD3 R5, P0, RZ, -R11, RZ ;  /* 0x8000000bff057210 */ /* 0x000fe20007f1e0ff */
[----:B---3--:R-:W-:Y:S01]  /*eb40*/  IMAD.MOV R15, RZ, RZ, -R15 ;  /* 0x000000ffff0f7224 */ /* 0x008fe200078e0a0f */
[----:B------:R-:W-:Y:S01]  /*eb50*/  ULDC UR6, c[0x0][0x154] ;  /* 0x0000550000067ab9 */ /* 0x000fe20000000800 */
[----:B------:R-:W-:Y:S02]  /*eb60*/  IMAD.MOV.U32 R7, RZ, RZ, 0x1 ;  /* 0x00000001ff077424 */ /* 0x000fe400078e00ff */
[----:B------:R-:W2:Y:S01]  /*eb70*/  LDC R4, c[0x0][0x618] ;  /* 0x00018600ff047b82 */ /* 0x000ea20000000800 */
[----:B------:R-:W-:-:S02]  /*eb80*/  IMAD.X R3, RZ, RZ, ~R0, P0 ;  /* 0x000000ffff037224 */ /* 0x000fc400000e0e00 */
[----:B------:R-:W-:Y:S02]  /*eb90*/  IMAD R17, R17, R15, R14 ;  /* 0x0000000f11117224 */ /* 0x000fe400078e020e */
[-C--:B------:R-:W-:Y:S02]  /*eba0*/  IMAD R0, R3, R12.reuse, RZ ;  /* 0x0000000c03007224 */ /* 0x080fe400078e02ff */
[----:B------:R-:W-:Y:S01]  /*ebb0*/  IMAD.MOV.U32 R3, RZ, RZ, R22 ;  /* 0x000000ffff037224 */ /* 0x000fe200078e0016 */
[----:B------:R-:W3:Y:S01]  /*ebc0*/  LDC R6, c[0x0][0x608] ;  /* 0x00018200ff067b82 */ /* 0x000ee20000000800 */
[----:B------:R-:W-:-:S04]  /*ebd0*/  IMAD.WIDE.U32 R2, R5, R12, R2 ;  /* 0x0000000c05027225 */ /* 0x000fc800078e0002 */
[----:B------:R-:W-:-:S03]  /*ebe0*/  IMAD R5, R5, R13, R0 ;  /* 0x0000000d05057224 */ /* 0x000fc600078e0200 */
[----:B------:R-:W5:Y:S01]  /*ebf0*/  LDC R18, c[0x0][0x658] ;  /* 0x00019600ff127b82 */ /* 0x000f620000000800 */
[----:B------:R-:W-:Y:S01]  /*ec00*/  I2FP.F32.U32 R0, R16 ;  /* 0x0000001000007245 */ /* 0x000fe20000201000 */
[----:B------:R-:W-:Y:S01]  /*ec10*/  IMAD.IADD R3, R3, 0x1, R5 ;  /* 0x0000000103037824 */ /* 0x000fe200078e0205 */
[----:B0-----:R-:W-:Y:S01]  /*ec20*/  ISETP.NE.U32.AND P0, PT, R20, RZ, PT ;  /* 0x000000ff1400720c */ /* 0x001fe20003f05070 */
[----:B------:R-:W-:Y:S02]  /*ec30*/  IMAD.MOV.U32 R5, RZ, RZ, -0x1 ;  /* 0xffffffffff057424 */ /* 0x000fe400078e00ff */
[----:B------:R-:W-:Y:S02]  /*ec40*/  FMUL R0, R0, UR6 ;  /* 0x0000000600007c20 */ /* 0x000fe40008400000 */
[----:B------:R-:W0:Y:S01]  /*ec50*/  LDC R15, c[0x0][0x148] ;  /* 0x00005200ff0f7b82 */ /* 0x000e220000000800 */
[----:B--2---:R-:W-:Y:S01]  /*ec60*/  SHF.R.U64 R10, R2, R4, R3 ;  /* 0x00000004020a7219 */ /* 0x004fe20000001203 */
[----:B------:R2:W0:Y:S01]  /*ec70*/  F2I.U32.TRUNC.NTZ R13, R0 ;  /* 0x00000000000d7305 */ /* 0x000422000020f000 */
[----:B------:R-:W-:-:S02]  /*ec80*/  ISETP.NE.AND.EX P0, PT, R21, RZ, PT, P0 ;  /* 0x000000ff1500720c */ /* 0x000fc40003f05300 */
[----:B------:R-:W-:-:S03]  /*ec90*/  SHF.R.U32.HI R3, RZ, R4, R3 ;  /* 0x00000004ff037219 */ /* 0x000fc60000011603 */
[----:B------:R-:W0:Y:S01]  /*eca0*/  LDC R14, c[0x0][0x600] ;  /* 0x00018000ff0e7b82 */ /* 0x000e220000000800 */
[-CC-:B---3--:R-:W-:Y:S02]  /*ecb0*/  SHF.R.U64 R8, R10, R6.reuse, R3.reuse ;  /* 0x000000060a087219 */ /* 0x188fe40000001203 */
[----:B------:R-:W-:-:S05]  /*ecc0*/  SHF.R.U32.HI R3, RZ, R6, R3 ;  /* 0x00000006ff037219 */ /* 0x000fca0000011603 */
[----:B------:R-:W3:Y:S01]  /*ecd0*/  LDC R22, c[0x0][0x648] ;  /* 0x00019200ff167b82 */ /* 0x000ee20000000800 */
[-CC-:B-----5:R-:W-:Y:S02]  /*ece0*/  SHF.R.U64 R12, R8, R18.reuse, R3.reuse ;  /* 0x00000012080c7219 */ /* 0x1a0fe40000001203 */
[-C--:B------:R-:W-:Y:S02]  /*ecf0*/  SHF.L.U32 R5, R5, R18.reuse, RZ ;  /* 0x0000001205057219 */ /* 0x080fe400000006ff */
[-C--:B------:R-:W-:Y:S01]  /*ed00*/  SHF.R.U32.HI R3, RZ, R18.reuse, R3 ;  /* 0x00000012ff037219 */ /* 0x080fe20000011603 */
[----:B------:R-:W-:Y:S01]  /*ed10*/  IMAD.MOV.U32 R2, RZ, RZ, R12 ;  /* 0x000000ffff027224 */ /* 0x000fe200078e000c */
[----:B------:R-:W-:Y:S01]  /*ed20*/  SHF.L.U32 R18, R7, R18, RZ ;  /* 0x0000001207127219 */ /* 0x000fe200000006ff */
[----:B------:R-:W0:Y:S01]  /*ed30*/  LDC R23, c[0x0][0x638] ;  /* 0x00018e00ff177b82 */ /* 0x000e220000000800 */
[----:B------:R-:W-:-:S07]  /*ed40*/  LOP3.LUT R19, RZ, R5, RZ, 0x33, !PT ;  /* 0x00000005ff137212 */ /* 0x000fce00078e33ff */
[----:B------:R-:W0:Y:S01]  /*ed50*/  LDC R24, c[0x0][0x610] ;  /* 0x00018400ff187b82 */ /* 0x000e220000000800 */
[----:B--2---:R-:W-:Y:S05]  /*ed60*/  @!P0 BRA `(.L_x_297) ;  /* 0x0000000000288947 */ /* 0x004fea0003800000 */
        /* <DEDUP_REMOVED lines=10> */
.L_x_297:
[----:B---3--:R-:W-:Y:S01]  /*ee10*/  SHF.R.U64 R0, R2, R22, R3 ;  /* 0x0000001602007219 */ /* 0x008fe20000001203 */
[----:B0-----:R-:W-:Y:S01]  /*ee20*/  VIADD R7, R14, 0xffffffff ;  /* 0xffffffff0e077836 */ /* 0x001fe20000000000 */
[----:B------:R-:W-:Y:S01]  /*ee30*/  LOP3.LUT R5, R8, R19, RZ, 0xc0, !PT ;  /* 0x0000001308057212 */ /* 0x000fe200078ec0ff */
[----:B------:R-:W-:Y:S02]  /*ee40*/  IMAD.MOV R13, RZ, RZ, -R13 ;  /* 0x000000ffff0d7224 */ /* 0x000fe400078e0a0d */
[----:B------:R-:W-:Y:S02]  /*ee50*/  IMAD.MOV R3, RZ, RZ, -R0 ;  /* 0x000000ffff037224 */ /* 0x000fe400078e0a00 */
[----:B------:R-:W-:Y:S01]  /*ee60*/  IMAD R2, R18, R0, R5 ;  /* 0x0000000012027224 */ /* 0x000fe200078e0205 */
[----:B------:R-:W-:Y:S01]  /*ee70*/  LOP3.LUT R5, R10, R7, RZ, 0xc0, !PT ;  /* 0x000000070a057212 */ /* 0x000fe200078ec0ff */
[----:B------:R-:W-:Y:S02]  /*ee80*/  @P2 IMAD R17, R15, R13, R16 ;  /* 0x0000000d0f112224 */ /* 0x000fe400078e0210 */
[----:B------:R-:W-:-:S02]  /*ee90*/  IMAD R0, R3, R23, R12 ;  /* 0x0000001703007224 */ /* 0x000fc400078e020c */
[----:B------:R-:W-:Y:S02]  /*eea0*/  IMAD.MOV.U32 R4, RZ, RZ, 0x1 ;  /* 0x00000001ff047424 */ /* 0x000fe400078e00ff */
[----:B------:R-:W-:Y:S02]  /*eeb0*/  IMAD R2, R2, R24, R17 ;  /* 0x0000001802027224 */ /* 0x000fe400078e0211 */
[----:B------:R-:W-:Y:S01]  /*eec0*/  IMAD R3, R0, R14, R5 ;  /* 0x0000000e00037224 */ /* 0x000fe200078e0205 */
[----:B------:R-:W-:-:S04]  /*eed0*/  PRMT R0, R4, 0x7610, R0 ;  /* 0x0000761004007816 */ /* 0x000fc80000000000 */
[----:B------:R-:W-:Y:S02]  /*eee0*/  SEL R4, R3, R2, !P2 ;  /* 0x0000000203047207 */ /* 0x000fe40005000000 */
[----:B------:R-:W-:-:S03]  /*eef0*/  SEL R2, R2, R3, !P2 ;  /* 0x0000000302027207 */ /* 0x000fc60005000000 */
[----:B------:R2:W-:Y:S04]  /*ef00*/  STL [R1+0x88], R4 ;  /* 0x0000880401007387 */ /* 0x0005e80000100800 */
[----:B------:R2:W-:Y:S04]  /*ef10*/  STL [R1+0x78], R11 ;  /* 0x0000780b01007387 */ /* 0x0005e80000100800 */
[----:B------:R2:W-:Y:S02]  /*ef20*/  STL [R1+0x84], R2 ;  /* 0x0000840201007387 */ /* 0x0005e40000100800 */
.L_x_295:
[----:B------:R-:W-:Y:S01]  /*ef30*/  LOP3.LUT P0, RZ, R0, 0xff, RZ, 0xc0, !PT ;  /* 0x000000ff00ff7812 */ /* 0x000fe2000780c0ff */
[----:B------:R-:W-:-:S12]  /*ef40*/  ULOP3.LUT UR30, UR30, 0x1, URZ, 0x3c, !UPT ;  /* 0x000000011e1e7892 */ /* 0x000fd8000f8e3c3f */
[----:B------:R-:W-:Y:S05]  /*ef50*/  @P0 BRA `(.L_x_298) ;  /* 0xffffff2800100947 */ /* 0x000fea000383ffff */
[----:B------:R-:W-:Y:S05]  /*ef60*/  EXIT ;  /* 0x000000000000794d */ /* 0x000fea0003800000 */
.L_x_14:
[----:B------:R-:W-:-:S08]  /*ef70*/  ISETP.NE.AND P0, PT, RZ, UR6, PT ;  /* 0x00000006ff007c0c */ /* 0x000fd0000bf05270 */
[----:B0123--:R-:W0:-:S00]  /*ef80*/  USETMAXREG.DEALLOC.CTAPOOL 0x28 ;  /* 0x00000028000079c8 */ /* 0x00fe0000080e0500 */
[----:B------:R-:W-:Y:S05]  /*ef90*/  @P0 EXIT ;  /* 0x000000000000094d */ /* 0x000fea0003800000 */
[----:B0-----:R-:W-:Y:S01]  /*efa0*/  LOP3.LUT P0, RZ, R0, 0xff, RZ, 0xc0, !PT ;  /* 0x000000ff00ff7812 */ /* 0x001fe2000780c0ff */
[----:B------:R-:W-:Y:S02]  /*efb0*/  IMAD.MOV.U32 R0, RZ, RZ, 0x1 ;  /* 0x00000001ff007424 */ /* 0x000fe400078e00ff */
[----:B------:R-:W-:-:S10]  /*efc0*/  IMAD.MOV.U32 R8, RZ, RZ, RZ ;  /* 0x000000ffff087224 */ /* 0x000fd400078e00ff */
[----:B------:R-:W-:Y:S05]  /*efd0*/  @!P0 BRA `(.L_x_299) ;  /* 0x0000000c00408947 */ /* 0x000fea0003800000 */
[----:B------:R-:W-:Y:S01]  /*efe0*/  LOP3.LUT P0, RZ, R2, 0x1f, RZ, 0xc0, !PT ;  /* 0x0000001f02ff7812 */ /* 0x000fe2000780c0ff */
[----:B------:R-:W-:Y:S01]  /*eff0*/  ULDC UR5, c[0x0][0x658] ;  /* 0x0001960000057ab9 */ /* 0x000fe20000000800 */
[----:B------:R-:W-:Y:S01]  /*f000*/  UMOV UR6, 0xffffffff ;  /* 0xffffffff00067882 */ /* 0x000fe20000000000 */
[----:B------:R-:W-:Y:S01]  /*f010*/  BSSY B0, `(.L_x_299) ;  /* 0x00000cc000007945 */ /* 0x000fe20003800000 */
[----:B------:R-:W-:Y:S01]  /*f020*/  USHF.L.U32 UR6, UR6, UR5, URZ ;  /* 0x0000000506067299 */ /* 0x000fe2000800063f */
[C---:B------:R-:W-:Y:S01]  /*f030*/  ISETP.NE.AND P3, PT, R3.reuse, RZ, PT ;  /* 0x000000ff0300720c */ /* 0x040fe20003f65270 */
[----:B------:R-:W-:Y:S01]  /*f040*/  IMAD.MOV.U32 R9, RZ, RZ, 0x1 ;  /* 0x00000001ff097424 */ /* 0x000fe200078e00ff */
[----:B------:R-:W-:Y:S01]  /*f050*/  ISETP.NE.OR P0, PT, R3, RZ, !P0 ;  /* 0x000000ff0300720c */ /* 0x000fe20004705670 */
[----:B------:R-:W-:Y:S01]  /*f060*/  IMAD.MOV.U32 R0, RZ, RZ, 0x1 ;  /* 0x00000001ff007424 */ /* 0x000fe200078e00ff */
[----:B------:R-:W-:Y:S01]  /*f070*/  ULDC UR4, c[0x0][0x600] ;  /* 0x0001800000047ab9 */ /* 0x000fe20000000800 */
[----:B------:R-:W-:Y:S01]  /*f080*/  IMAD.MOV.U32 R8, RZ, RZ, RZ ;  /* 0x000000ffff087224 */ /* 0x000fe200078e00ff */
[----:B------:R-:W-:Y:S01]  /*f090*/  UMOV UR7, 0x1 ;  /* 0x0000000100077882 */ /* 0x000fe20000000000 */
[----:B------:R-:W-:-:S02]  /*f0a0*/  UIADD3 UR26, UR14, 0x1, URZ ;  /* 0x000000010e1a7890 */ /* 0x000fc4000fffe03f */
[----:B------:R-:W-:Y:S02]  /*f0b0*/  ULOP3.LUT UR27, UR13, 0x2, URZ, 0xfc, !UPT ;  /* 0x000000020d1b7892 */ /* 0x000fe4000f8efc3f */
[----:B------:R-:W-:Y:S02]  /*f0c0*/  UIADD3 UR18, UR4, -0x1, URZ ;  /* 0xffffffff04127890 */ /* 0x000fe4000fffe03f */
[----:B------:R-:W-:Y:S02]  /*f0d0*/  USHF.L.U32 UR22, UR7, UR5, URZ ;  /* 0x0000000507167299 */ /* 0x000fe4000800063f */
[----:B------:R-:W-:Y:S01]  /*f0e0*/  ULOP3.LUT UR19, URZ, UR6, URZ, 0x33, !UPT ;  /* 0x000000063f137292 */ /* 0x000fe2000f8e333f */
[----:B------:R-:W-:-:S11]  /*f0f0*/  ULDC.64 UR24, c[0x0][0x198] ;  /* 0x0000660000187ab9 */ /* 0x000fd60000000a00 */
.L_x_311:
[----:B------:R-:W-:-:S03]  /*f100*/  UMOV UR4, 0xffffffff ;  /* 0xffffffff00047882 */ /* 0x000fc60000000000 */
[----:B01----:R-:W-:Y:S05]  /*f110*/  BRA.DIV UR4, `(.L_x_300) ;  /* 0x0000001a04a47947 */ /* 0x003fea000b800000 */
[----:B------:R-:W-:-:S13]  /*f120*/  ELECT P1, URZ, PT ;  /* 0x00000000003f782f */ /* 0x000fda0003820000 */
.L_x_342:
[----:B------:R-:W0:Y:S01]  /*f130*/  LDC R2, c[0x0][0x28c] ;  /* 0x0000a300ff027b82 */ /* 0x000e220000000800 */
[----:B------:R-:W-:Y:S01]  /*f140*/  BSSY B1, `(.L_x_301) ;  /* 0x000003b000017945 */ /* 0x000fe20003800000 */
[----:B0-----:R-:W-:-:S13]  /*f150*/  ISETP.LT.OR P1, PT, R2, 0x1, !P1 ;  /* 0x000000010200780c */ /* 0x001fda0004f21670 */
[----:B------:R-:W-:Y:S05]  /*f160*/  @P1 BRA `(.L_x_302) ;  /* 0x0000000000e01947 */ /* 0x000fea0003800000 */
[----:B------:R-:W2:Y:S04]  /*f170*/  LDL.LU R4, [R1+0x88] ;  /* 0x0000880001047983 */ /* 0x000ea80000300800 */
[----:B------:R-:W3:Y:S01]  /*f180*/  LDL.LU R3, [R1+0x84] ;  /* 0x0000840001037983 */ /* 0x000ee20000300800 */
[----:B------:R-:W-:Y:S02]  /*f190*/  IMAD.MOV.U32 R12, RZ, RZ, RZ ;  /* 0x000000ffff0c7224 */ /* 0x000fe400078e00ff */
[----:B------:R-:W-:Y:S02]  /*f1a0*/  IMAD.U32 R13, RZ, RZ, UR26 ;  /* 0x0000001aff0d7e24 */ /* 0x000fe4000f8e00ff */
[----:B------:R-:W-:Y:S02]  /*f1b0*/  IMAD.MOV.U32 R2, RZ, RZ, R0 ;  /* 0x000000ffff027224 */ /* 0x000fe400078e0000 */
[----:B--2---:R-:W-:-:S02]  /*f1c0*/  IMAD.SHL.U32 R6, R4, 0x100, RZ ;  /* 0x0000010004067824 */ /* 0x004fc400078e00ff */
[----:B---3--:R-:W-:Y:S02]  /*f1d0*/  IMAD.SHL.U32 R7, R3, 0x40, RZ ;  /* 0x0000004003077824 */ /* 0x008fe400078e00ff */
[----:B------:R-:W-:-:S07]  /*f1e0*/  IMAD.MOV.U32 R3, RZ, RZ, R8 ;  /* 0x000000ffff037224 */ /* 0x000fce00078e0008 */
.L_x_306:
[----:B------:R-:W0:Y:S01]  /*f1f0*/  S2R R5, SR_CgaCtaId ;  /* 0x0000000000057919 */ /* 0x000e220000008800 */
[----:B------:R-:W-:-:S04]  /*f200*/  MOV R4, 0x400 ;  /* 0x0000040000047802 */ /* 0x000fc80000000f00 */
[----:B0-----:R-:W-:Y:S02]  /*f210*/  LEA R10, R5, R4, 0x18 ;  /* 0x00000004050a7211 */ /* 0x001fe400078ec0ff */
[----:B------:R-:W-:Y:S01]  /*f220*/  SHF.L.U32 R4, R2, 0x1f, RZ ;  /* 0x0000001f02047819 */ /* 0x000fe200000006ff */
[----:B------:R-:W0:Y:S02]  /*f230*/  @!P3 LDC R5, c[0x0][0x500] ;  /* 0x00014000ff05bb82 */ /* 0x000e240000000800 */
[----:B------:R-:W-:-:S04]  /*f240*/  IMAD R11, R3, 0x8, R10 ;  /* 0x00000008030b7824 */ /* 0x000fc800078e020a */
[----:B------:R-:W1:Y:S02]  /*f250*/  SYNCS.PHASECHK.TRANS64.TRYWAIT P1, [R11+URZ+0xb0], R4 ;  /* 0x0000b0040b0075a7 */ /* 0x000e64000802017f */
[----:B-1----:R-:W-:Y:S05]  /*f260*/  @!P1 BRA `(.L_x_303) ;  /* 0x0000001800709947 */ /* 0x002fea0003800000 */
.L_x_343:
[----:B------:R-:W-:Y:S01]  /*f270*/  UPRMT UR4, UR27, 0x9910, URZ ;  /* 0x000099101b047896 */ /* 0x000fe2000800003f */
[----:B0-----:R0:W-:Y:S03]  /*f280*/  @!P3 SYNCS.ARRIVE.TRANS64 RZ, [R11+URZ], R5 ;  /* 0x000000050bffb9a7 */ /* 0x0011e6000800003f */
[----:B------:R-:W-:-:S06]  /*f290*/  UISETP.NE.AND UP0, UPT, UR4, 0x2, UPT ;  /* 0x000000020400788c */ /* 0x000fcc000bf05270 */
[----:B------:R-:W-:-:S13]  /*f2a0*/  PLOP3.LUT P1, PT, PT, PT, UP0, 0x80, 0x0 ;  /* 0x000000000000781c */ /* 0x000fda0003f2f008 */
[----:B0-----:R-:W-:Y:S05]  /*f2b0*/  @P1 BRA `(.L_x_304) ;  /* 0x0000000000041947 */ /* 0x001fea0003800000 */
[----:B------:R-:W-:Y:S01]  /*f2c0*/  BPT.TRAP 0x1 ;  /* 0x000000040000795c */ /* 0x000fe20000300000 */
.L_x_304:
[----:B------:R-:W-:Y:S05]  /*f2d0*/  @P0 BRA `(.L_x_305) ;  /* 0x0000000000040947 */ /* 0x000fea0003800000 */
[----:B------:R-:W-:Y:S01]  /*f2e0*/  BPT.TRAP 0x1 ;  /* 0x000000040000795c */ /* 0x000fe20000300000 */
.L_x_305:
[----:B------:R-:W2:Y:S01]  /*f2f0*/  LDL R5, [R1+0x78] ;  /* 0x0000780001057983 */ /* 0x000ea20000100800 */
[--C-:B-1----:R-:W-:Y:S01]  /*f300*/  IMAD R4, R3, 0x800, R10.reuse ;  /* 0x0000080003047824 */ /* 0x102fe200078e020a */
[----:B------:R-:W-:Y:S01]  /*f310*/  R2UR UR9, R11 ;  /* 0x000000000b0972ca */ /* 0x000fe200000e0000 */
[----:B------:R-:W-:Y:S01]  /*f320*/  IMAD R10, R3, 0x2000, R10 ;  /* 0x00002000030a7824 */ /* 0x000fe200078e020a */
[----:B------:R-:W-:Y:S01]  /*f330*/  UIADD3 UR4, UP0, UR24, 0xf0, URZ ;  /* 0x000000f018047890 */ /* 0x000fe2000ff1e03f */
[----:B------:R-:W-:Y:S01]  /*f340*/  VIADD R13, R13, 0xffffffff ;  /* 0xffffffff0d0d7836 */ /* 0x000fe20000000000 */
[----:B------:R-:W-:Y:S01]  /*f350*/  R2UR UR5, R4 ;  /* 0x00000000040572ca */ /* 0x000fe200000e0000 */
[----:B------:R-:W-:Y:S01]  /*f360*/  UIADD3 UR28, UP1, UR24, 0x1f0, URZ ;  /* 0x000001f0181c7890 */ /* 0x000fe2000ff3e03f */
[----:B------:R-:W-:Y:S01]  /*f370*/  R2UR UR8, R10 ;  /* 0x000000000a0872ca */ /* 0x000fe200000e0000 */
[----:B------:R-:W-:Y:S01]  /*f380*/  VIADD R3, R3, 0x1 ;  /* 0x0000000103037836 */ /* 0x000fe20000000000 */
[----:B------:R-:W-:Y:S01]  /*f390*/  R2UR UR11, R7 ;  /* 0x00000000070b72ca */ /* 0x000fe200000e0000 */
[----:B------:R-:W-:Y:S01]  /*f3a0*/  UIADD3.X UR29, URZ, UR25, URZ, UP1, !UPT ;  /* 0x000000193f1d7290 */ /* 0x000fe20008ffe43f */
[----:B------:R-:W-:Y:S01]  /*f3b0*/  R2UR UR10, R12 ;  /* 0x000000000c0a72ca */ /* 0x000fe200000e0000 */
[----:B------:R-:W-:Y:S01]  /*f3c0*/  UMOV UR6, 0x0 ;  /* 0x0000000000067882 */ /* 0x000fe20000000000 */
[----:B------:R-:W-:Y:S01]  /*f3d0*/  R2UR UR23, R6 ;  /* 0x00000000061772ca */ /* 0x000fe200000e0000 */
[----:B------:R-:W-:Y:S01]  /*f3e0*/  UMOV UR7, 0x10000000 ;  /* 0x1000000000077882 */ /* 0x000fe20000000000 */
[----:B------:R-:W-:Y:S01]  /*f3f0*/  ISETP.GT.AND P4, PT, R13, 0x1, PT ;  /* 0x000000010d00780c */ /* 0x000fe20003f84270 */
[----:B------:R-:W-:Y:S01]  /*f400*/  VIADD R12, R12, 0x20 ;  /* 0x000000200c0c7836 */ /* 0x000fe20000000000 */
[----:B------:R-:W-:Y:S01]  /*f410*/  ISETP.NE.AND P1, PT, R3, 0x16, PT ;  /* 0x000000160300780c */ /* 0x000fe20003f25270 */
[----:B------:R-:W-:-:S02]  /*f420*/  UIADD3 UR16, UR5, 0x280, URZ ;  /* 0x0000028005107890 */ /* 0x000fc4000fffe03f */
[----:B------:R-:W-:Y:S01]  /*f430*/  UIADD3.X UR5, URZ, UR25, URZ, UP0, !UPT ;  /* 0x000000193f057290 */ /* 0x000fe200087fe43f */
[----:B------:R-:W-:Y:S01]  /*f440*/  SEL R3, R3, RZ, P1 ;  /* 0x000000ff03037207 */ /* 0x000fe20000800000 */
[----:B------:R-:W-:-:S03]  /*f450*/  UIADD3 UR17, UR8, 0xb280, URZ ;  /* 0x0000b28008117890 */ /* 0x000fc6000fffe03f */
[----:B------:R-:W-:Y:S01]  /*f460*/  UMOV UR8, UR16 ;  /* 0x0000001000087c82 */ /* 0x000fe20008000000 */
[----:B--2---:R-:W-:Y:S02]  /*f470*/  R2UR UR12, R5 ;  /* 0x00000000050c72ca */ /* 0x004fe400000e0000 */
[----:B------:R-:W-:-:S04]  /*f480*/  SEL R5, RZ, 0x1, P1 ;  /* 0x00000001ff057807 */ /* 0x000fc80000800000 */
[----:B------:R-:W-:-:S07]  /*f490*/  LOP3.LUT R2, R2, R5, RZ, 0x3c, !PT ;  /* 0x0000000502027212 */ /* 0x000fce00078e3cff */
[----:B------:R0:W-:Y:S02]  /*f4a0*/  UTMALDG.3D [UR8], [UR4], desc[UR6] ;  /* 0x00000608040075b4 */ /* 0x0001e40008011000 */
[----:B0-----:R-:W-:Y:S01]  /*f4b0*/  UMOV UR8, UR17 ;  /* 0x0000001100087c82 */ /* 0x001fe20008000000 */
[----:B------:R-:W-:Y:S02]  /*f4c0*/  UMOV UR11, UR23 ;  /* 0x00000017000b7c82 */ /* 0x000fe40008000000 */
[----:B------:R0:W-:Y:S02]  /*f4d0*/  UTMALDG.3D [UR8], [UR28], desc[UR6] ;  /* 0x000006081c0075b4 */ /* 0x0001e40008011000 */
[----:B0-----:R-:W-:Y:S05]  /*f4e0*/  @P4 BRA `(.L_x_306) ;  /* 0xfffffffc00404947 */ /* 0x001fea000383ffff */
.L_x_302:
[----:B------:R-:W-:Y:S05]  /*f4f0*/  BSYNC B1 ;  /* 0x0000000000017941 */ /* 0x000fea0003800000 */
.L_x_301:
[----:B------:R-:W2:Y:S01]  /*f500*/  LDL.LU R15, [R1+0x7c] ;  /* 0x00007c00010f7983 */ /* 0x000ea20000300800 */
[----:B------:R-:W-:Y:S01]  /*f510*/  LOP3.LUT P5, RZ, R9, 0xff, RZ, 0xc0, !PT ;  /* 0x000000ff09ff7812 */ /* 0x000fe200078ac0ff */
[----:B------:R-:W-:Y:S01]  /*f520*/  VIADD R8, R8, UR14 ;  /* 0x0000000e08087c36 */ /* 0x000fe20008000000 */
[----:B------:R-:W-:Y:S01]  /*f530*/  UISETP.GE.U32.AND UP0, UPT, UR14, 0x16, UPT ;  /* 0x000000160e00788c */ /* 0x000fe2000bf06070 */
[----:B------:R-:W3:Y:S01]  /*f540*/  LDL.LU R14, [R1+0x80] ;  /* 0x00008000010e7983 */ /* 0x000ee20000300800 */
[----:B------:R-:W-:Y:S01]  /*f550*/  IMAD.U32 R5, RZ, RZ, UR14 ;  /* 0x0000000eff057e24 */ /* 0x000fe2000f8e00ff */
[----:B------:R-:W-:Y:S01]  /*f560*/  ULDC.64 UR4, c[0x0][0x650] ;  /* 0x0001940000047ab9 */ /* 0x000fe20000000a00 */
[----:B------:R-:W-:Y:S01]  /*f570*/  ISETP.GT.U32.AND P1, PT, R8, 0x15, PT ;  /* 0x000000150800780c */ /* 0x000fe20003f24070 */
[----:B------:R-:W-:Y:S01]  /*f580*/  BSSY B1, `(.L_x_307) ;  /* 0x0000072000017945 */ /* 0x000fe20003800000 */
[----:B------:R-:W-:Y:S02]  /*f590*/  PLOP3.LUT P4, PT, PT, PT, UP0, 0x80, 0x0 ;  /* 0x000000000000781c */ /* 0x000fe40003f8f008 */
[----:B------:R-:W-:-:S02]  /*f5a0*/  ISETP.LT.U32.AND P1, PT, R5, 0x16, P1 ;  /* 0x000000160500780c */ /* 0x000fc40000f21070 */
[----:B------:R-:W-:Y:S01]  /*f5b0*/  PRMT R9, RZ, 0x7610, R9 ;  /* 0x00007610ff097816 */ /* 0x000fe20000000009 */
[----:B------:R-:W0:Y:S01]  /*f5c0*/  @P5 S2R R3, SR_CgaCtaId ;  /* 0x0000000000035919 */ /* 0x000e220000008800 */
[----:B------:R-:W-:-:S04]  /*f5d0*/  @P5 MOV R2, 0x400 ;  /* 0x0000040000025802 */ /* 0x000fc80000000f00 */
[----:B0-----:R-:W-:Y:S01]  /*f5e0*/  @P5 LEA R4, R3, R2, 0x18 ;  /* 0x0000000203045211 */ /* 0x001fe200078ec0ff */
[----:B------:R-:W-:-:S03]  /*f5f0*/  IMAD.WIDE.U32 R2, R8, -0x45d1745d, RZ ;  /* 0xba2e8ba308027825 */ /* 0x000fc600078e00ff */
[----:B------:R0:W-:Y:S02]  /*f600*/  @P5 SYNCS.ARRIVE.TRANS64.A1T0 RZ, [R4+URZ+0x198], RZ ;  /* 0x000198ff04ff59a7 */ /* 0x0001e4000810003f */
[----:B------:R-:W-:Y:S02]  /*f610*/  SHF.R.U32.HI R5, RZ, 0x4, R3 ;  /* 0x00000004ff057819 */ /* 0x000fe40000011603 */
[----:B------:R-:W-:Y:S02]  /*f620*/  SEL R3, RZ, 0x1, !P1 ;  /* 0x00000001ff037807 */ /* 0x000fe40004800000 */
[----:B------:R-:W-:Y:S01]  /*f630*/  PRMT R2, RZ, 0x7610, R2 ;  /* 0x00007610ff027816 */ /* 0x000fe20000000002 */
[----:B------:R-:W-:Y:S01]  /*f640*/  IMAD R8, R5, -0x16, R8 ;  /* 0xffffffea05087824 */ /* 0x000fe200078e0208 */
[----:B------:R-:W-:Y:S01]  /*f650*/  LOP3.LUT R0, R0, R3, RZ, 0x3c, !PT ;  /* 0x0000000300007212 */ /* 0x000fe200078e3cff */
[----:B0-----:R-:W-:Y:S02]  /*f660*/  IMAD.MOV.U32 R4, RZ, RZ, -0x1 ;  /* 0xffffffffff047424 */ /* 0x001fe400078e00ff */
[----:B------:R-:W-:Y:S01]  /*f670*/  IMAD.MOV.U32 R3, RZ, RZ, -0x1 ;  /* 0xffffffffff037424 */ /* 0x000fe200078e00ff */
[----:B------:R-:W-:Y:S01]  /*f680*/  @P4 LOP3.LUT R0, R0, 0x1, R5, 0x78, !PT ;  /* 0x0000000100004812 */ /* 0x000fe200078e7805 */
[----:B------:R-:W-:Y:S01]  /*f690*/  IMAD.MOV.U32 R5, RZ, RZ, -0x1 ;  /* 0xffffffffff057424 */ /* 0x000fe200078e00ff */
[----:B---3--:R-:W-:-:S04]  /*f6a0*/  IADD3 R14, P5, R14, UR20, RZ ;  /* 0x000000140e0e7c10 */ /* 0x008fc8000ffbe0ff */
[----:B--2---:R-:W-:Y:S01]  /*f6b0*/  IADD3.X R15, R15, UR15, RZ, P5, !PT ;  /* 0x0000000f0f0f7c10 */ /* 0x004fe2000affe4ff */
[----:B------:R0:W-:Y:S01]  /*f6c0*/  STL [R1+0x80], R14 ;  /* 0x0000800e01007387 */ /* 0x0001e20000100800 */
[----:B------:R-:W-:-:S03]  /*f6d0*/  ISETP.GE.U32.AND P1, PT, R14, UR4, PT ;  /* 0x000000040e007c0c */ /* 0x000fc6000bf26070 */
[----:B------:R0:W-:Y:S01]  /*f6e0*/  STL [R1+0x7c], R15 ;  /* 0x00007c0f01007387 */ /* 0x0001e20000100800 */
[----:B------:R-:W-:-:S03]  /*f6f0*/  ISETP.GE.U32.AND.EX P1, PT, R15, UR5, PT, P1 ;  /* 0x000000050f007c0c */ /* 0x000fc6000bf26110 */
[----:B------:R0:W-:Y:S04]  /*f700*/  STL [R1+0x84], R5 ;  /* 0x0000840501007387 */ /* 0x0001e80000100800 */
[----:B------:R0:W-:Y:S04]  /*f710*/  STL [R1+0x88], R4 ;  /* 0x0000880401007387 */ /* 0x0001e80000100800 */
[----:B------:R0:W-:Y:S02]  /*f720*/  STL [R1+0x78], R3 ;  /* 0x0000780301007387 */ /* 0x0001e40000100800 */
[----:B------:R-:W-:Y:S05]  /*f730*/  @P1 BRA `(.L_x_308) ;  /* 0x0000000400581947 */ /* 0x000fea0003800000 */
[----:B------:R-:W-:Y:S01]  /*f740*/  ULDC.64 UR4, c[0x0][0x628] ;  /* 0x00018a0000047ab9 */ /* 0x000fe20000000a00 */
[----:B------:R-:W1:Y:S01]  /*f750*/  S2R R12, SR_CTAID.X ;  /* 0x00000000000c7919 */ /* 0x000e620000002500 */
[----:B------:R-:W-:Y:S01]  /*f760*/  ISETP.NE.U32.AND P1, PT, RZ, UR4, PT ;  /* 0x00000004ff007c0c */ /* 0x000fe2000bf25070 */
[----:B------:R-:W-:Y:S01]  /*f770*/  ULDC UR7, c[0x0][0x630] ;  /* 0x00018c0000077ab9 */ /* 0x000fe20000000800 */
[----:B------:R-:W-:Y:S01]  /*f780*/  IMAD.MOV.U32 R2, RZ, RZ, R14 ;  /* 0x000000ffff027224 */ /* 0x000fe200078e000e */
[----:B------:R-:W2:Y:S01]  /*f790*/  S2R R10, SR_CTAID.Y ;  /* 0x00000000000a7919 */ /* 0x000ea20000002600 */
[----:B------:R-:W-:Y:S01]  /*f7a0*/  ISETP.NE.AND.EX P1, PT, RZ, UR5, PT, P1 ;  /* 0x00000005ff007c0c */ /* 0x000fe2000bf25310 */
[----:B0-----:R-:W-:-:S12]  /*f7b0*/  IMAD.MOV.U32 R3, RZ, RZ, R15 ;  /* 0x000000ffff037224 */ /* 0x001fd800078e000f */
[----:B------:R-:W-:Y:S05]  /*f7c0*/  @!P1 BRA `(.L_x_309) ;  /* 0x0000000000289947 */ /* 0x000fea0003800000 */
[----:B------:R-:W-:Y:S02]  /*f7d0*/  ULDC UR6, c[0x0][0x634] ;  /* 0x00018d0000067ab9 */ /* 0x000fe40000000800 */
[----:B------:R-:W-:-:S05]  /*f7e0*/  IADD3 R7, P1, R14, UR6, RZ ;  /* 0x000000060e077c10 */ /* 0x000fca000ff3e0ff */
[----:B------:R-:W-:-:S04]  /*f7f0*/  IMAD.X R11, RZ, RZ, R15, P1 ;  /* 0x000000ffff0b7224 */ /* 0x000fc800008e060f */
[----:B------:R-:W-:-:S04]  /*f800*/  IMAD.WIDE.U32 R4, R11, UR4, RZ ;  /* 0x000000040b047c25 */ /* 0x000fc8000f8e00ff */
[----:B------:R-:W-:-:S04]  /*f810*/  IMAD.WIDE.U32 R4, P1, R7, UR5, R4 ;  /* 0x0000000507047c25 */ /* 0x000fc8000f820004 */
[----:B------:R-:W-:-:S04]  /*f820*/  IMAD.WIDE.U32 R6, R7, UR4, RZ ;  /* 0x0000000407067c25 */ /* 0x000fc8000f8e00ff */
[----:B------:R-:W-:Y:S01]  /*f830*/  IMAD.X R3, RZ, RZ, RZ, P1 ;  /* 0x000000ffff037224 */ /* 0x000fe200008e06ff */
[----:B------:R-:W-:Y:S01]  /*f840*/  IADD3 RZ, P1, R7, R4, RZ ;  /* 0x0000000407ff7210 */ /* 0x000fe20007f3e0ff */
[----:B------:R-:W-:-:S04]  /*f850*/  IMAD.MOV.U32 R2, RZ, RZ, R5 ;  /* 0x000000ffff027224 */ /* 0x000fc800078e0005 */
[----:B------:R-:W-:-:S08]  /*f860*/  IMAD.WIDE.U32.X R2, R11, UR5, R2, P1 ;  /* 0x000000050b027c25 */ /* 0x000fd000088e0402 */
.L_x_309:
[--C-:B------:R-:W-:Y:S01]  /*f870*/  SHF.R.U64 R11, R2, UR7, R3.reuse ;  /* 0x00000007020b7c19 */ /* 0x100fe20008001203 */
[----:B------:R-:W-:Y:S01]  /*f880*/  ULDC.64 UR4, c[0x0][0x620] ;  /* 0x0001880000047ab9 */ /* 0x000fe20000000a00 */
[----:B------:R-:W-:Y:S01]  /*f890*/  SHF.R.U32.HI R2, RZ, UR7, R3 ;  /* 0x00000007ff027c19 */ /* 0x000fe20008011603 */
[----:B------:R-:W-:Y:S01]  /*f8a0*/  IMAD.MOV.U32 R3, RZ, RZ, R15 ;  /* 0x000000ffff037224 */ /* 0x000fe200078e000f */
[----:B------:R-:W-:Y:S01]  /*f8b0*/  IADD3 R5, P1, RZ, -R11, RZ ;  /* 0x8000000bff057210 */ /* 0x000fe20007f3e0ff */
[----:B------:R-:W0:Y:S01]  /*f8c0*/  LDC R7, c[0x0][0x144] ;  /* 0x00005100ff077b82 */ /* 0x000e220000000800 */
[----:B-1----:R-:W-:Y:S01]  /*f8d0*/  I2FP.F32.U32 R6, R12 ;  /* 0x0000000c00067245 */ /* 0x002fe20000201000 */
[----:B------:R-:W-:Y:S01]  /*f8e0*/  ULDC.64 UR8, c[0x0][0x640] ;  /* 0x0001900000087ab9 */ /* 0x000fe20000000a00 */
[----:B------:R-:W-:Y:S01]  /*f8f0*/  ULDC UR6, c[0x0][0x608] ;  /* 0x0001820000067ab9 */ /* 0x000fe20000000800 */
[----:B------:R-:W-:Y:S01]  /*f900*/  IMAD.X R2, RZ, RZ, ~R2, P1 ;  /* 0x000000ffff027224 */ /* 0x000fe200008e0e02 */
[----:B------:R-:W-:-:S03]  /*f910*/  ISETP.NE.U32.AND P1, PT, RZ, UR8, PT ;  /* 0x00000008ff007c0c */ /* 0x000fc6000bf25070 */
[----:B------:R-:W-:Y:S01]  /*f920*/  IMAD R4, R2, UR4, RZ ;  /* 0x0000000402047c24 */ /* 0x000fe2000f8e02ff */
[----:B------:R-:W1:Y:S01]  /*f930*/  LDC R15, c[0x0][0x148] ;  /* 0x00005200ff0f7b82 */ /* 0x000e620000000800 */
[----:B------:R-:W-:Y:S01]  /*f940*/  IMAD.MOV.U32 R2, RZ, RZ, R14 ;  /* 0x000000ffff027224 */ /* 0x000fe200078e000e */
[----:B------:R-:W-:-:S03]  /*f950*/  ISETP.NE.AND.EX P1, PT, RZ, UR9, PT, P1 ;  /* 0x00000009ff007c0c */ /* 0x000fc6000bf25310 */
[----:B------:R-:W-:Y:S01]  /*f960*/  IMAD.WIDE.U32 R2, R5, UR4, R2 ;  /* 0x0000000405027c25 */ /* 0x000fe2000f8e0002 */
[----:B------:R-:W-:-:S03]  /*f970*/  ULDC UR4, c[0x0][0x150] ;  /* 0x0000540000047ab9 */ /* 0x000fc60000000800 */
[----:B------:R-:W-:Y:S01]  /*f980*/  FMUL R6, R6, UR4 ;  /* 0x0000000406067c20 */ /* 0x000fe20008400000 */
[----:B------:R-:W-:Y:S01]  /*f990*/  IMAD R5, R5, UR5, R4 ;  /* 0x0000000505057c24 */ /* 0x000fe2000f8e0204 */
[----:B------:R-:W-:Y:S01]  /*f9a0*/  ULDC UR4, c[0x0][0x618] ;  /* 0x0001860000047ab9 */ /* 0x000fe20000000800 */
[----:B------:R-:W-:Y:S02]  /*f9b0*/  ULDC UR5, c[0x0][0x154] ;  /* 0x0000550000057ab9 */ /* 0x000fe40000000800 */
[----:B------:R-:W-:Y:S01]  /*f9c0*/  IMAD.IADD R3, R3, 0x1, R5 ;  /* 0x0000000103037824 */ /* 0x000fe200078e0205 */
[----:B------:R-:W3:Y:S04]  /*f9d0*/  F2I.U32.TRUNC.NTZ R6, R6 ;  /* 0x0000000600067305 */ /* 0x000ee8000020f000 */
[----:B------:R-:W-:-:S02]  /*f9e0*/  SHF.R.U64 R13, R2, UR4, R3 ;  /* 0x00000004020d7c19 */ /* 0x000fc40008001203 */
[----:B--2---:R-:W-:-:S05]  /*f9f0*/  I2FP.F32.U32 R2, R10 ;  /* 0x0000000a00027245 */ /* 0x004fca0000201000 */
[----:B------:R-:W-:Y:S01]  /*fa00*/  FMUL R4, R2, UR5 ;  /* 0x0000000502047c20 */ /* 0x000fe20008400000 */
[----:B------:R-:W-:Y:S01]  /*fa10*/  SHF.R.U32.HI R2, RZ, UR4, R3 ;  /* 0x00000004ff027c19 */ /* 0x000fe20008011603 */
[----:B------:R-:W-:Y:S02]  /*fa20*/  ULDC UR4, c[0x0][0x658] ;  /* 0x0001960000047ab9 */ /* 0x000fe40000000800 */
[----:B------:R2:W4:Y:S01]  /*fa30*/  F2I.U32.TRUNC.NTZ R18, R4 ;  /* 0x0000000400127305 */ /* 0x000522000020f000 */
[----:B------:R-:W-:Y:S01]  /*fa40*/  SHF.R.U64 R16, R13, UR6, R2 ;  /* 0x000000060d107c19 */ /* 0x000fe20008001202 */
[----:B---3--:R-:W-:Y:S01]  /*fa50*/  IMAD.MOV R6, RZ, RZ, -R6 ;  /* 0x000000ffff067224 */ /* 0x008fe200078e0a06 */
[----:B------:R-:W-:-:S03]  /*fa60*/  SHF.R.U32.HI R3, RZ, UR6, R2 ;  /* 0x00000006ff037c19 */ /* 0x000fc60008011602 */
[----:B0-----:R-:W-:Y:S01]  /*fa70*/  IMAD R12, R7, R6, R12 ;  /* 0x00000006070c7224 */ /* 0x001fe200078e020c */
[--C-:B------:R-:W-:Y:S02]  /*fa80*/  SHF.R.U64 R14, R16, UR4, R3.reuse ;  /* 0x00000004100e7c19 */ /* 0x100fe40008001203 */
[----:B------:R-:W-:-:S03]  /*fa90*/  SHF.R.U32.HI R3, RZ, UR4, R3 ;  /* 0x00000004ff037c19 */ /* 0x000fc60008011603 */
[----:B------:R-:W-:Y:S01]  /*faa0*/  IMAD.MOV.U32 R2, RZ, RZ, R14 ;  /* 0x000000ffff027224 */ /* 0x000fe200078e000e */
[----:B--2-4-:R-:W-:Y:S06]  /*fab0*/  @!P1 BRA `(.L_x_310) ;  /* 0x0000000000289947 */ /* 0x014fec0003800000 */
        /* <DEDUP_REMOVED lines=10> */
.L_x_310:
[----:B------:R-:W-:Y:S01]  /*fb60*/  ULDC UR4, c[0x0][0x648] ;  /* 0x0001920000047ab9 */ /* 0x000fe20000000800 */
[----:B------:R-:W-:Y:S01]  /*fb70*/  IMAD.MOV R18, RZ, RZ, -R18 ;  /* 0x000000ffff127224 */ /* 0x000fe200078e0a12 */
[----:B------:R-:W-:Y:S01]  /*fb80*/  SHF.R.U64 R3, R2, UR4, R3 ;  /* 0x0000000402037c19 */ /* 0x000fe20008001203 */
[----:B------:R-:W-:Y:S01]  /*fb90*/  ULDC UR4, c[0x0][0x638] ;  /* 0x00018e0000047ab9 */ /* 0x000fe20000000800 */
[----:B------:R-:W-:Y:S01]  /*fba0*/  LOP3.LUT R2, R16, UR19, RZ, 0xc0, !PT ;  /* 0x0000001310027c12 */ /* 0x000fe2000f8ec0ff */
[----:B-1----:R-:W-:Y:S01]  /*fbb0*/  @P2 IMAD R12, R15, R18, R10 ;  /* 0x000000120f0c2224 */ /* 0x002fe200078e020a */
[----:B------:R-:W-:Y:S01]  /*fbc0*/  LOP3.LUT R13, R13, UR18, RZ, 0xc0, !PT ;  /* 0x000000120d0d7c12 */ /* 0x000fe2000f8ec0ff */
[----:B------:R-:W-:Y:S01]  /*fbd0*/  IMAD.MOV R5, RZ, RZ, -R3 ;  /* 0x000000ffff057224 */ /* 0x000fe200078e0a03 */
[----:B------:R-:W-:Y:S01]  /*fbe0*/  ULDC UR5, c[0x0][0x610] ;  /* 0x0001840000057ab9 */ /* 0x000fe20000000800 */
[----:B------:R-:W-:Y:S02]  /*fbf0*/  IMAD R3, R3, UR22, R2 ;  /* 0x0000001603037c24 */ /* 0x000fe4000f8e0202 */
[----:B------:R-:W-:Y:S01]  /*fc00*/  IMAD R14, R5, UR4, R14 ;  /* 0x00000004050e7c24 */ /* 0x000fe2000f8e020e */
[----:B------:R-:W-:Y:S01]  /*fc10*/  ULDC UR4, c[0x0][0x600] ;  /* 0x0001800000047ab9 */ /* 0x000fe20000000800 */
[----:B------:R-:W-:-:S02]  /*fc20*/  IMAD R3, R3, UR5, R12 ;  /* 0x0000000503037c24 */ /* 0x000fc4000f8e020c */
[----:B------:R-:W-:Y:S02]  /*fc30*/  IMAD R14, R14, UR4, R13 ;  /* 0x000000040e0e7c24 */ /* 0x000fe4000f8e020d */
[----:B------:R-:W-:-:S03]  /*fc40*/  IMAD.MOV.U32 R2, RZ, RZ, 0x1 ;  /* 0x00000001ff027424 */ /* 0x000fc600078e00ff */
[----:B------:R-:W-:Y:S02]  /*fc50*/  SEL R4, R14, R3, !P2 ;  /* 0x000000030e047207 */ /* 0x000fe40005000000 */
[----:B------:R-:W-:-:S03]  /*fc60*/  SEL R3, R3, R14, !P2 ;  /* 0x0000000e03037207 */ /* 0x000fc60005000000 */
[----:B------:R1:W-:Y:S04]  /*fc70*/  STL [R1+0x88], R4 ;  /* 0x0000880401007387 */ /* 0x0003e80000100800 */
[----:B------:R1:W-:Y:S04]  /*fc80*/  STL [R1+0x78], R11 ;  /* 0x0000780b01007387 */ /* 0x0003e80000100800 */
[----:B------:R1:W-:Y:S02]  /*fc90*/  STL [R1+0x84], R3 ;  /* 0x0000840301007387 */ /* 0x0003e40000100800 */
.L_x_308:
[----:B------:R-:W-:Y:S05]  /*fca0*/  BSYNC B1 ;  /* 0x0000000000017941 */ /* 0x000fea0003800000 */
.L_x_307:
[----:B------:R-:W-:-:S13]  /*fcb0*/  LOP3.LUT P1, RZ, R2, 0xff, RZ, 0xc0, !PT ;  /* 0x000000ff02ff7812 */ /* 0x000fda000782c0ff */
[----:B------:R-:W-:Y:S05]  /*fcc0*/  @P1 BRA `(.L_x_311) ;  /* 0xfffffff4000c1947 */ /* 0x000fea000383ffff */
[----:B------:R-:W-:Y:S05]  /*fcd0*/  BSYNC B0 ;  /* 0x0000000000007941 */ /* 0x000fea0003800000 */
.L_x_299:
[----:B------:R-:W-:-:S03]  /*fce0*/  UMOV UR4, 0xffffffff ;  /* 0xffffffff00047882 */ /* 0x000fc60000000000 */
[----:B------:R-:W-:Y:S05]  /*fcf0*/  BRA.DIV UR4, `(.L_x_312) ;  /* 0x0000000e04e07947 */ /* 0x000fea000b800000 */
[----:B------:R-:W-:-:S13]  /*fd00*/  ELECT P0, URZ, PT ;  /* 0x00000000003f782f */ /* 0x000fda0003800000 */
.L_x_346:
[----:B------:R-:W-:Y:S04]  /*fd10*/  BSSY B0, `(.L_x_313) ;  /* 0x00000ce000007945 */ /* 0x000fe80003800000 */
[----:B------:R-:W-:Y:S05]  /*fd20*/  @!P0 BRA `(.L_x_314) ;  /* 0x0000000c00308947 */ /* 0x000fea0003800000 */
[----:B------:R-:W-:-:S04]  /*fd30*/  ULOP3.LUT UR4, UR13, 0x2, URZ, 0xfc, !UPT ;  /* 0x000000020d047892 */ /* 0x000fc8000f8efc3f */
[----:B------:R-:W-:-:S06]  /*fd40*/  UISETP.NE.AND UP0, UPT, UR4, 0x3, UPT ;  /* 0x000000030400788c */ /* 0x000fcc000bf05270 */
[----:B------:R-:W-:-:S13]  /*fd50*/  PLOP3.LUT P0, PT, PT, PT, UP0, 0x80, 0x0 ;  /* 0x000000000000781c */ /* 0x000fda0003f0f008 */
[----:B------:R-:W-:Y:S05]  /*fd60*/  @!P0 BRA `(.L_x_315) ;  /* 0x0000000000048947 */ /* 0x000fea0003800000 */
[----:B------:R-:W-:Y:S01]  /*fd70*/  BPT.TRAP 0x1 ;  /* 0x000000040000795c */ /* 0x000fe20000300000 */
.L_x_315:
[----:B01----:R-:W0:Y:S01]  /*fd80*/  S2R R3, SR_CgaCtaId ;  /* 0x0000000000037919 */ /* 0x003e220000008800 */
[----:B------:R-:W-:-:S04]  /*fd90*/  MOV R2, 0x400 ;  /* 0x0000040000027802 */ /* 0x000fc80000000f00 */
[----:B0-----:R-:W-:Y:S02]  /*fda0*/  LEA R3, R3, R2, 0x18 ;  /* 0x0000000203037211 */ /* 0x001fe400078ec0ff */
[----:B------:R-:W-:-:S03]  /*fdb0*/  SHF.L.U32 R2, R0, 0x1f, RZ ;  /* 0x0000001f00027819 */ /* 0x000fc600000006ff */
[----:B------:R-:W-:-:S04]  /*fdc0*/  VIADD R3, R3, 0xb0 ;  /* 0x000000b003037836 */ /* 0x000fc80000000000 */
[C---:B------:R-:W-:Y:S02]  /*fdd0*/  IMAD R7, R8.reuse, 0x8, R3 ;  /* 0x0000000808077824 */ /* 0x040fe400078e0203 */
[----:B------:R-:W-:Y:S02]  /*fde0*/  VIADD R8, R8, 0x1 ;  /* 0x0000000108087836 */ /* 0x000fe40000000000 */
[----:B------:R-:W0:Y:S03]  /*fdf0*/  SYNCS.PHASECHK.TRANS64.TRYWAIT P0, [R7+URZ], R2 ;  /* 0x00000002070075a7 */ /* 0x000e26000800017f */
[----:B------:R-:W-:-:S04]  /*fe00*/  ISETP.NE.AND P1, PT, R8, 0x16, PT ;  /* 0x000000160800780c */ /* 0x000fc80003f25270 */
[----:B------:R-:W-:Y:S02]  /*fe10*/  SEL R5, RZ, 0x1, P1 ;  /* 0x00000001ff057807 */ /* 0x000fe40000800000 */
[----:B------:R-:W-:Y:S02]  /*fe20*/  SEL R8, R8, RZ, P1 ;  /* 0x000000ff08087207 */ /* 0x000fe40000800000 */
[----:B------:R-:W-:-:S03]  /*fe30*/  LOP3.LUT R5, R0, R5, RZ, 0x3c, !PT ;  /* 0x0000000500057212 */ /* 0x000fc600078e3cff */
[----:B------:R-:W-:Y:S01]  /*fe40*/  IMAD R9, R8, 0x8, R3 ;  /* 0x0000000808097824 */ /* 0x000fe200078e0203 */
[----:B------:R-:W-:Y:S01]  /*fe50*/  SHF.L.U32 R4, R5, 0x1f, RZ ;  /* 0x0000001f05047819 */ /* 0x000fe200000006ff */
[----:B0-----:R-:W-:Y:S06]  /*fe60*/  @!P0 BRA `(.L_x_316) ;  /* 0x0000000c00a88947 */ /* 0x001fec0003800000 */
.L_x_347:
[----:B------:R-:W1:Y:S01]  /*fe70*/  SYNCS.PHASECHK.TRANS64.TRYWAIT P0, [R9+URZ], R4 ;  /* 0x00000004090075a7 */ /* 0x000e62000800017f */
[----:B------:R-:W-:-:S05]  /*fe80*/  VIADD R0, R8, 0x1 ;  /* 0x0000000108007836 */ /* 0x000fca0000000000 */
[----:B------:R-:W-:-:S04]  /*fe90*/  ISETP.NE.AND P1, PT, R0, 0x16, PT ;  /* 0x000000160000780c */ /* 0x000fc80003f25270 */
[----:B0-----:R-:W-:Y:S02]  /*fea0*/  SEL R2, RZ, 0x1, P1 ;  /* 0x00000001ff027807 */ /* 0x001fe40000800000 */
[----:B------:R-:W-:Y:S02]  /*feb0*/  SEL R0, R0, RZ, P1 ;  /* 0x000000ff00007207 */ /* 0x000fe40000800000 */
[----:B------:R-:W-:-:S03]  /*fec0*/  LOP3.LUT R7, R5, R2, RZ, 0x3c, !PT ;  /* 0x0000000205077212 */ /* 0x000fc600078e3cff */
[----:B------:R-:W-:Y:S01]  /*fed0*/  IMAD R6, R0, 0x8, R3 ;  /* 0x0000000800067824 */ /* 0x000fe200078e0203 */
[----:B------:R-:W-:Y:S01]  /*fee0*/  SHF.L.U32 R5, R7, 0x1f, RZ ;  /* 0x0000001f07057819 */ /* 0x000fe200000006ff */
[----:B-1----:R-:W-:Y:S06]  /*fef0*/  @!P0 BRA `(.L_x_317) ;  /* 0x0000000c00988947 */ /* 0x002fec0003800000 */
.L_x_348:
[----:B------:R-:W1:Y:S01]  /*ff00*/  SYNCS.PHASECHK.TRANS64.TRYWAIT P0, [R6+URZ], R5 ;  /* 0x00000005060075a7 */ /* 0x000e62000800017f */
[----:B------:R-:W-:-:S05]  /*ff10*/  VIADD R0, R0, 0x1 ;  /* 0x0000000100007836 */ /* 0x000fca0000000000 */
[----:B------:R-:W-:-:S04]  /*ff20*/  ISETP.NE.AND P1, PT, R0, 0x16, PT ;  /* 0x000000160000780c */ /* 0x000fc80003f25270 */
[----:B------:R-:W-:Y:S02]  /*ff30*/  SEL R2, RZ, 0x1, P1 ;  /* 0x00000001ff027807 */ /* 0x000fe40000800000 */
[----:B------:R-:W-:Y:S02]  /*ff40*/  SEL R0, R0, RZ, P1 ;  /* 0x000000ff00007207 */ /* 0x000fe40000800000 */
[----:B------:R-:W-:-:S03]  /*ff50*/  LOP3.LUT R7, R7, R2, RZ, 0x3c, !PT ;  /* 0x0000000207077212 */ /* 0x000fc600078e3cff */
[----:B0-----:R-:W-:Y:S01]  /*ff60*/  IMAD R9, R0, 0x8, R3 ;  /* 0x0000000800097824 */ /* 0x001fe200078e0203 */
[----:B------:R-:W-:Y:S01]  /*ff70*/  SHF.L.U32 R4, R7, 0x1f, RZ ;  /* 0x0000001f07047819 */ /* 0x000fe200000006ff */
[----:B-1----:R-:W-:Y:S06]  /*ff80*/  @!P0 BRA `(.L_x_318) ;  /* 0x0000000c00888947 */ /* 0x002fec0003800000 */
.L_x_349:
        /* <DEDUP_REMOVED lines=9> */
.L_x_350:
        /* <DEDUP_REMOVED lines=9> */
.L_x_351:
        /* <DEDUP_REMOVED lines=9> */
.L_x_352:
        /* <DEDUP_REMOVED lines=9> */
.L_x_353:
        /* <DEDUP_REMOVED lines=9> */
.L_x_354:
        /* <DEDUP_REMOVED lines=9> */
.L_x_355:
        /* <DEDUP_REMOVED lines=9> */
.L_x_356:
        /* <DEDUP_REMOVED lines=9> */
.L_x_357:
        /* <DEDUP_REMOVED lines=9> */
.L_x_358:
        /* <DEDUP_REMOVED lines=9> */
.L_x_359:
        /* <DEDUP_REMOVED lines=9> */
.L_x_360:
        /* <DEDUP_REMOVED lines=9> */
.L_x_361:
        /* <DEDUP_REMOVED lines=9> */
.L_x_362:
        /* <DEDUP_REMOVED lines=9> */
.L_x_363:
        /* <DEDUP_REMOVED lines=9> */
.L_x_364:
        /* <DEDUP_REMOVED lines=9> */
.L_x_365:
        /* <DEDUP_REMOVED lines=9> */
.L_x_366:
[----:B------:R-:W1:Y:S01]  /*10920*/  SYNCS.PHASECHK.TRANS64.TRYWAIT P0, [R6+URZ], R5 ;  /* 0x00000005060075a7 */ /* 0x000e62000800017f */
[----:B------:R-:W-:-:S05]  /*10930*/  VIADD R0, R0, 0x1 ;  /* 0x0000000100007836 */ /* 0x000fca0000000000 */
[----:B------:R-:W-:-:S04]  /*10940*/  ISETP.NE.AND P1, PT, R0, 0x16, PT ;  /* 0x000000160000780c */ /* 0x000fc80003f25270 */
[----:B------:R-:W-:Y:S02]  /*10950*/  SEL R2, RZ, 0x1, P1 ;  /* 0x00000001ff027807 */ /* 0x000fe40000800000 */
[----:B------:R-:W-:Y:S02]  /*10960*/  SEL R0, R0, RZ, P1 ;  /* 0x000000ff00007207 */ /* 0x000fe40000800000 */
[----:B------:R-:W-:Y:S01]  /*10970*/  LOP3.LUT R2, R7, R2, RZ, 0x3c, !PT ;  /* 0x0000000207027212 */ /* 0x000fe200078e3cff */
[----:B-1----:R-:W-:Y:S06]  /*10980*/  @!P0 BRA `(.L_x_336) ;  /* 0x0000000800708947 */ /* 0x002fec0003800000 */
.L_x_367:
[----:B------:R-:W-:Y:S01]  /*10990*/  IMAD R3, R0, 0x8, R3 ;  /* 0x0000000800037824 */ /* 0x000fe200078e0203 */
[----:B------:R-:W-:-:S07]  /*109a0*/  SHF.L.U32 R0, R2, 0x1f, RZ ;  /* 0x0000001f02007819 */ /* 0x000fce00000006ff */
.L_x_337:
[----:B--2---:R2:W3:Y:S02]  /*109b0*/  SYNCS.PHASECHK.TRANS64.TRYWAIT P0, [R3+URZ], R0 ;  /* 0x00000000030075a7 */ /* 0x0044e4000800017f */
[----:B---3--:R-:W-:Y:S05]  /*109c0*/  @!P0 NANOSLEEP.SYNCS 0x989680 ;  /* 0x009896800000895d */ /* 0x008fea0003900000 */
[----:B------:R-:W3:Y:S02]  /*109d0*/  @!P0 SYNCS.PHASECHK.TRANS64 P0, [R3+URZ], R0 ;  /* 0x00000000030085a7 */ /* 0x000ee4000800007f */
[----:B---3--:R-:W-:Y:S05]  /*109e0*/  @!P0 BRA `(.L_x_337) ;  /* 0xfffffffc00f08947 */ /* 0x008fea000383ffff */
.L_x_314:
[----:B------:R-:W-:Y:S05]  /*109f0*/  BSYNC B0 ;  /* 0x0000000000007941 */ /* 0x000fea0003800000 */
.L_x_313:
[----:B------:R-:W-:Y:S05]  /*10a00*/  EXIT ;  /* 0x000000000000794d */ /* 0x000fea0003800000 */
.L_x_16:
[----:B---3--:R-:W-:-:S04]  /*10a10*/  IMAD.U32 R3, RZ, RZ, UR17 ;  /* 0x00000011ff037e24 */ /* 0x008fc8000f8e00ff */
[----:B------:R3:W4:Y:S03]  /*10a20*/  SYNCS.PHASECHK.TRANS64.TRYWAIT P0, [R3+URZ+-0x8], R0 ;  /* 0xfffff800030075a7 */ /* 0x000726000800017f */
[----:B----4-:R-:W-:Y:S05]  /*10a30*/  @!P0 NANOSLEEP.SYNCS 0x989680 ;  /* 0x009896800000895d */ /* 0x010fea0003900000 */
[----:B------:R-:W4:Y:S02]  /*10a40*/  @!P0 SYNCS.PHASECHK.TRANS64 P0, [R3+URZ+-0x8], R0 ;  /* 0xfffff800030085a7 */ /* 0x000f24000800007f */
[----:B----4-:R-:W-:Y:S05]  /*10a50*/  @!P0 BRA `(.L_x_16) ;  /* 0xfffffffc00ec8947 */ /* 0x010fea000383ffff */
[----:B------:R-:W-:Y:S05]  /*10a60*/  BRA `(.L_x_338) ;  /* 0xffffff0c006c7947 */ /* 0x000fea000383ffff */
.L_x_21:
[----:B-1----:R-:W-:-:S04]  /*10a70*/  IMAD.U32 R3, RZ, RZ, UR6 ;  /* 0x00000006ff037e24 */ /* 0x002fc8000f8e00ff */
[----:B------:R1:W2:Y:S03]  /*10a80*/  SYNCS.PHASECHK.TRANS64.TRYWAIT P0, [R3+URZ], R0 ;  /* 0x00000000030075a7 */ /* 0x0002a6000800017f */
[----:B--2---:R-:W-:Y:S05]  /*10a90*/  @!P0 NANOSLEEP.SYNCS 0x989680 ;  /* 0x009896800000895d */ /* 0x004fea0003900000 */
[----:B------:R-:W2:Y:S02]  /*10aa0*/  @!P0 SYNCS.PHASECHK.TRANS64 P0, [R3+URZ], R0 ;  /* 0x00000000030085a7 */ /* 0x000ea4000800007f */
[----:B--2---:R-:W-:Y:S05]  /*10ab0*/  @!P0 BRA `(.L_x_21) ;  /* 0xfffffffc00ec8947 */ /* 0x004fea000383ffff */
[----:B------:R-:W-:Y:S05]  /*10ac0*/  BRA `(.L_x_20) ;  /* 0xffffff1400d87947 */ /* 0x000fea000383ffff */
.L_x_27:
[----:B-----5:R1:W-:Y:S02]  /*10ad0*/  STL [R1+0x9c], R0 ;  /* 0x00009c0001007387 */ /* 0x0203e40000100800 */
[----:B-1----:R-:W-:-:S04]  /*10ae0*/  IMAD.U32 R0, RZ, RZ, UR9 ;  /* 0x00000009ff007e24 */ /* 0x002fc8000f8e00ff */
[----:B------:R1:W3:Y:S03]  /*10af0*/  SYNCS.PHASECHK.TRANS64.TRYWAIT P0, [R0+URZ], R229 ;  /* 0x000000e5000075a7 */ /* 0x0002e6000800017f */
[----:B---3--:R-:W-:Y:S05]  /*10b00*/  @!P0 NANOSLEEP.SYNCS 0x989680 ;  /* 0x009896800000895d */ /* 0x008fea0003900000 */
[----:B------:R1:W3:Y:S02]  /*10b10*/  @!P0 SYNCS.PHASECHK.TRANS64 P0, [R0+URZ], R229 ;  /* 0x000000e5000085a7 */ /* 0x0002e4000800007f */
[----:B-1----:R1:W5:Y:S02]  /*10b20*/  LDL.LU R0, [R1+0x9c] ;  /* 0x00009c0001007983 */ /* 0x0023640000300800 */
[----:B-1-3--:R-:W-:Y:S05]  /*10b30*/  @!P0 BRA `(.L_x_27) ;  /* 0xfffffffc00e48947 */ /* 0x00afea000383ffff */
[----:B------:R-:W-:Y:S05]  /*10b40*/  BRA `(.L_x_26) ;  /* 0xffffff28002c7947 */ /* 0x000fea000383ffff */
.L_x_35:
[----:B---3--:R-:W-:-:S04]  /*10b50*/  IMAD.U32 R25, RZ, RZ, UR17 ;  /* 0x00000011ff197e24 */ /* 0x008fc8000f8e00ff */
[----:B------:R3:W4:Y:S03]  /*10b60*/  SYNCS.PHASECHK.TRANS64.TRYWAIT P0, [R25+URZ+0x8], R24 ;  /* 0x00000818190075a7 */ /* 0x000726000800017f */
[----:B----4-:R-:W-:Y:S05]  /*10b70*/  @!P0 NANOSLEEP.SYNCS 0x989680 ;  /* 0x009896800000895d */ /* 0x010fea0003900000 */
[----:B------:R-:W4:Y:S02]  /*10b80*/  @!P0 SYNCS.PHASECHK.TRANS64 P0, [R25+URZ+0x8], R24 ;  /* 0x00000818190085a7 */ /* 0x000f24000800007f */
[----:B----4-:R-:W-:Y:S05]  /*10b90*/  @!P0 BRA `(.L_x_35) ;  /* 0xfffffffc00ec8947 */ /* 0x010fea000383ffff */
[----:B------:R-:W-:Y:S05]  /*10ba0*/  BRA `(.L_x_339) ;  /* 0xffffff4800f07947 */ /* 0x000fea000383ffff */
.L_x_300:
[----:B------:R-:W-:Y:S01]  /*10bb0*/  BSSY B1, `(.L_x_340) ;  /* 0x0000006000017945 */ /* 0x000fe20003800000 */
[----:B------:R-:W-:-:S07]  /*10bc0*/  IMAD.MOV.U32 R2, RZ, RZ, -0x1 ;  /* 0xffffffffff027424 */ /* 0x000fce00078e00ff */
[----:B------:R-:W-:Y:S05]  /*10bd0*/  WARPSYNC.COLLECTIVE R2, `(.L_x_341) ;  /* 0x00000000020c7348 */ /* 0x000fea0003c00000 */
[----:B------:R-:W-:Y:S02]  /*10be0*/  ELECT P1, UR62, PT ;  /* 0x00000000003e782f */ /* 0x000fe40003820000 */
[----:B------:R-:W-:Y:S01]  /*10bf0*/  MOV R2, UR62 ;  /* 0x0000003e00027c02 */ /* 0x000fe20008000f00 */
[----:B------:R-:W-:Y:S10]  /*10c00*/  ENDCOLLECTIVE ;  /* 0x000000000000791b */ /* 0x000ff40003800000 */
.L_x_341:
[----:B------:R-:W-:Y:S05]  /*10c10*/  BSYNC B1 ;  /* 0x0000000000017941 */ /* 0x000fea0003800000 */
.L_x_340:
[----:B------:R-:W-:Y:S05]  /*10c20*/  BRA `(.L_x_342) ;  /* 0xffffffe400407947 */ /* 0x000fea000383ffff */
.L_x_303:
[----:B-1----:R1:W2:Y:S02]  /*10c30*/  SYNCS.PHASECHK.TRANS64.TRYWAIT P1, [R11+URZ+0xb0], R4 ;  /* 0x0000b0040b0075a7 */ /* 0x0022a4000802017f */
[----:B--2---:R-:W-:Y:S05]  /*10c40*/  @!P1 NANOSLEEP.SYNCS 0x989680 ;  /* 0x009896800000995d */ /* 0x004fea0003900000 */
[----:B------:R-:W2:Y:S02]  /*10c50*/  @!P1 SYNCS.PHASECHK.TRANS64 P1, [R11+URZ+0xb0], R4 ;  /* 0x0000b0040b0095a7 */ /* 0x000ea4000802007f */
[----:B--2---:R-:W-:Y:S05]  /*10c60*/  @!P1 BRA `(.L_x_303) ;  /* 0xfffffffc00f09947 */ /* 0x004fea000383ffff */
[----:B------:R-:W-:Y:S05]  /*10c70*/  BRA `(.L_x_343) ;  /* 0xffffffe4007c7947 */ /* 0x000fea000383ffff */
.L_x_312:
[----:B------:R-:W-:Y:S01]  /*10c80*/  BSSY B0, `(.L_x_344) ;  /* 0x0000006000007945 */ /* 0x000fe20003800000 */
[----:B------:R-:W-:-:S07]  /*10c90*/  IMAD.MOV.U32 R2, RZ, RZ, -0x1 ;  /* 0xffffffffff027424 */ /* 0x000fce00078e00ff */
[----:B01----:R-:W-:Y:S05]  /*10ca0*/  WARPSYNC.COLLECTIVE R2, `(.L_x_345) ;  /* 0x00000000020c7348 */ /* 0x003fea0003c00000 */
[----:B------:R-:W-:Y:S02]  /*10cb0*/  ELECT P1, UR62, PT ;  /* 0x00000000003e782f */ /* 0x000fe40003820000 */
[----:B------:R-:W-:Y:S01]  /*10cc0*/  MOV R2, UR62 ;  /* 0x0000003e00027c02 */ /* 0x000fe20008000f00 */
[----:B01----:R-:W-:Y:S10]  /*10cd0*/  ENDCOLLECTIVE ;  /* 0x000000000000791b */ /* 0x003ff40003800000 */
.L_x_345:
[----:B------:R-:W-:Y:S05]  /*10ce0*/  BSYNC B0 ;  /* 0x0000000000007941 */ /* 0x000fea0003800000 */
.L_x_344:
[----:B------:R-:W-:Y:S01]  /*10cf0*/  PLOP3.LUT P0, PT, P1, PT, PT, 0x80, 0x0 ;  /* 0x000000000000781c */ /* 0x000fe20000f0f070 */
[----:B------:R-:W-:-:S12]  /*10d00*/  BRA `(.L_x_346) ;  /* 0xfffffff000007947 */ /* 0x000fd8000383ffff */
.L_x_316:
[----:B0-----:R0:W1:Y:S02]  /*10d10*/  SYNCS.PHASECHK.TRANS64.TRYWAIT P0, [R7+URZ], R2 ;  /* 0x00000002070075a7 */ /* 0x001064000800017f */
[----:B-1----:R-:W-:Y:S05]  /*10d20*/  @!P0 NANOSLEEP.SYNCS 0x989680 ;  /* 0x009896800000895d */ /* 0x002fea0003900000 */
[----:B------:R-:W1:Y:S02]  /*10d30*/  @!P0 SYNCS.PHASECHK.TRANS64 P0, [R7+URZ], R2 ;  /* 0x00000002070085a7 */ /* 0x000e64000800007f */
[----:B-1----:R-:W-:Y:S05]  /*10d40*/  @!P0 BRA `(.L_x_316) ;  /* 0xfffffffc00f08947 */ /* 0x002fea000383ffff */
[----:B------:R-:W-:Y:S05]  /*10d50*/  BRA `(.L_x_347) ;  /* 0xfffffff000447947 */ /* 0x000fea000383ffff */
.L_x_317:
[----:B0-----:R0:W1:Y:S02]  /*10d60*/  SYNCS.PHASECHK.TRANS64.TRYWAIT P0, [R9+URZ], R4 ;  /* 0x00000004090075a7 */ /* 0x001064000800017f */
[----:B-1----:R-:W-:Y:S05]  /*10d70*/  @!P0 NANOSLEEP.SYNCS 0x989680 ;  /* 0x009896800000895d */ /* 0x002fea0003900000 */
[----:B------:R-:W1:Y:S02]  /*10d80*/  @!P0 SYNCS.PHASECHK.TRANS64 P0, [R9+URZ], R4 ;  /* 0x00000004090085a7 */ /* 0x000e64000800007f */
[----:B-1----:R-:W-:Y:S05]  /*10d90*/  @!P0 BRA `(.L_x_317) ;  /* 0xfffffffc00f08947 */ /* 0x002fea000383ffff */
[----:B------:R-:W-:Y:S05]  /*10da0*/  BRA `(.L_x_348) ;  /* 0xfffffff000547947 */ /* 0x000fea000383ffff */
.L_x_318:
[----:B0-----:R0:W1:Y:S02]  /*10db0*/  SYNCS.PHASECHK.TRANS64.TRYWAIT P0, [R6+URZ], R5 ;  /* 0x00000005060075a7 */ /* 0x001064000800017f */
[----:B-1----:R-:W-:Y:S05]  /*10dc0*/  @!P0 NANOSLEEP.SYNCS 0x989680 ;  /* 0x009896800000895d */ /* 0x002fea0003900000 */
[----:B------:R-:W1:Y:S02]  /*10dd0*/  @!P0 SYNCS.PHASECHK.TRANS64 P0, [R6+URZ], R5 ;  /* 0x00000005060085a7 */ /* 0x000e64000800007f */
[----:B-1----:R-:W-:Y:S05]  /*10de0*/  @!P0 BRA `(.L_x_318) ;  /* 0xfffffffc00f08947 */ /* 0x002fea000383ffff */
[----:B------:R-:W-:Y:S05]  /*10df0*/  BRA `(.L_x_349) ;  /* 0xfffffff000647947 */ /* 0x000fea000383ffff */
.L_x_319:
[----:B0-----:R0:W1:Y:S02]  /*10e00*/  SYNCS.PHASECHK.TRANS64.TRYWAIT P0, [R9+URZ], R4 ;  /* 0x00000004090075a7 */ /* 0x001064000800017f */
[----:B-1----:R-:W-:Y:S05]  /*10e10*/  @!P0 NANOSLEEP.SYNCS 0x989680 ;  /* 0x009896800000895d */ /* 0x002fea0003900000 */
[----:B------:R-:W1:Y:S02]  /*10e20*/  @!P0 SYNCS.PHASECHK.TRANS64 P0, [R9+URZ], R4 ;  /* 0x00000004090085a7 */ /* 0x000e64000800007f */
[----:B-1----:R-:W-:Y:S05]  /*10e30*/  @!P0 BRA `(.L_x_319) ;  /* 0xfffffffc00f08947 */ /* 0x002fea000383ffff */
[----:B------:R-:W-:Y:S05]  /*10e40*/  BRA `(.L_x_350) ;  /* 0xfffffff000747947 */ /* 0x000fea000383ffff */
.L_x_320:
[----:B0-----:R0:W1:Y:S02]  /*10e50*/  SYNCS.PHASECHK.TRANS64.TRYWAIT P0, [R6+URZ], R5 ;  /* 0x00000005060075a7 */ /* 0x001064000800017f */
[----:B-1----:R-:W-:Y:S05]  /*10e60*/  @!P0 NANOSLEEP.SYNCS 0x989680 ;  /* 0x009896800000895d */ /* 0x002fea0003900000 */
[----:B------:R-:W1:Y:S02]  /*10e70*/  @!P0 SYNCS.PHASECHK.TRANS64 P0, [R6+URZ], R5 ;  /* 0x00000005060085a7 */ /* 0x000e64000800007f */
[----:B-1----:R-:W-:Y:S05]  /*10e80*/  @!P0 BRA `(.L_x_320) ;  /* 0xfffffffc00f08947 */ /* 0x002fea000383ffff */
[----:B------:R-:W-:Y:S05]  /*10e90*/  BRA `(.L_x_351) ;  /* 0xfffffff000847947 */ /* 0x000fea000383ffff */
.L_x_321:
[----:B0-----:R0:W1:Y:S02]  /*10ea0*/  SYNCS.PHASECHK.TRANS64.TRYWAIT P0, [R9+URZ], R4 ;  /* 0x00000004090075a7 */ /* 0x001064000800017f */
[----:B-1----:R-:W-:Y:S05]  /*10eb0*/  @!P0 NANOSLEEP.SYNCS 0x989680 ;  /* 0x009896800000895d */ /* 0x002fea0003900000 */
[----:B------:R-:W1:Y:S02]  /*10ec0*/  @!P0 SYNCS.PHASECHK.TRANS64 P0, [R9+URZ], R4 ;  /* 0x00000004090085a7 */ /* 0x000e64000800007f */
[----:B-1----:R-:W-:Y:S05]  /*10ed0*/  @!P0 BRA `(.L_x_321) ;  /* 0xfffffffc00f08947 */ /* 0x002fea000383ffff */
[----:B------:R-:W-:Y:S05]  /*10ee0*/  BRA `(.L_x_352) ;  /* 0xfffffff000947947 */ /* 0x000fea000383ffff */
.L_x_322:
[----:B0-----:R0:W1:Y:S02]  /*10ef0*/  SYNCS.PHASECHK.TRANS64.TRYWAIT P0, [R6+URZ], R5 ;  /* 0x00000005060075a7 */ /* 0x001064000800017f */
[----:B-1----:R-:W-:Y:S05]  /*10f00*/  @!P0 NANOSLEEP.SYNCS 0x989680 ;  /* 0x009896800000895d */ /* 0x002fea0003900000 */
[----:B------:R-:W1:Y:S02]  /*10f10*/  @!P0 SYNCS.PHASECHK.TRANS64 P0, [R6+URZ], R5 ;  /* 0x00000005060085a7 */ /* 0x000e64000800007f */
[----:B-1----:R-:W-:Y:S05]  /*10f20*/  @!P0 BRA `(.L_x_322) ;  /* 0xfffffffc00f08947 */ /* 0x002fea000383ffff */
[----:B------:R-:W-:Y:S05]  /*10f30*/  BRA `(.L_x_353) ;  /* 0xfffffff000a47947 */ /* 0x000fea000383ffff */
.L_x_323:
[----:B0-----:R0:W1:Y:S02]  /*10f40*/  SYNCS.PHASECHK.TRANS64.TRYWAIT P0, [R9+URZ], R4 ;  /* 0x00000004090075a7 */ /* 0x001064000800017f */
[----:B-1----:R-:W-:Y:S05]  /*10f50*/  @!P0 NANOSLEEP.SYNCS 0x989680 ;  /* 0x009896800000895d */ /* 0x002fea0003900000 */
[----:B------:R-:W1:Y:S02]  /*10f60*/  @!P0 SYNCS.PHASECHK.TRANS64 P0, [R9+URZ], R4 ;  /* 0x00000004090085a7 */ /* 0x000e64000800007f */
[----:B-1----:R-:W-:Y:S05]  /*10f70*/  @!P0 BRA `(.L_x_323) ;  /* 0xfffffffc00f08947 */ /* 0x002fea000383ffff */
[----:B------:R-:W-:Y:S05]  /*10f80*/  BRA `(.L_x_354) ;  /* 0xfffffff000b47947 */ /* 0x000fea000383ffff */
.L_x_324:
[----:B0-----:R0:W1:Y:S02]  /*10f90*/  SYNCS.PHASECHK.TRANS64.TRYWAIT P0, [R6+URZ], R5 ;  /* 0x00000005060075a7 */ /* 0x001064000800017f */
[----:B-1----:R-:W-:Y:S05]  /*10fa0*/  @!P0 NANOSLEEP.SYNCS 0x989680 ;  /* 0x009896800000895d */ /* 0x002fea0003900000 */
[----:B------:R-:W1:Y:S02]  /*10fb0*/  @!P0 SYNCS.PHASECHK.TRANS64 P0, [R6+URZ], R5 ;  /* 0x00000005060085a7 */ /* 0x000e64000800007f */
[----:B-1----:R-:W-:Y:S05]  /*10fc0*/  @!P0 BRA `(.L_x_324) ;  /* 0xfffffffc00f08947 */ /* 0x002fea000383ffff */
[----:B------:R-:W-:Y:S05]  /*10fd0*/  BRA `(.L_x_355) ;  /* 0xfffffff000c47947 */ /* 0x000fea000383ffff */
.L_x_325:
[----:B0-----:R0:W1:Y:S02]  /*10fe0*/  SYNCS.PHASECHK.TRANS64.TRYWAIT P0, [R9+URZ], R4 ;  /* 0x00000004090075a7 */ /* 0x001064000800017f */
[----:B-1----:R-:W-:Y:S05]  /*10ff0*/  @!P0 NANOSLEEP.SYNCS 0x989680 ;  /* 0x009896800000895d */ /* 0x002fea0003900000 */
[----:B------:R-:W1:Y:S02]  /*11000*/  @!P0 SYNCS.PHASECHK.TRANS64 P0, [R9+URZ], R4 ;  /* 0x00000004090085a7 */ /* 0x000e64000800007f */
[----:B-1----:R-:W-:Y:S05]  /*11010*/  @!P0 BRA `(.L_x_325) ;  /* 0xfffffffc00f08947 */ /* 0x002fea000383ffff */
[----:B------:R-:W-:Y:S05]  /*11020*/  BRA `(.L_x_356) ;  /* 0xfffffff000d47947 */ /* 0x000fea000383ffff */
.L_x_326:
[----:B0-----:R0:W1:Y:S02]  /*11030*/  SYNCS.PHASECHK.TRANS64.TRYWAIT P0, [R6+URZ], R5 ;  /* 0x00000005060075a7 */ /* 0x001064000800017f */
[----:B-1----:R-:W-:Y:S05]  /*11040*/  @!P0 NANOSLEEP.SYNCS 0x989680 ;  /* 0x009896800000895d */ /* 0x002fea0003900000 */
[----:B------:R-:W1:Y:S02]  /*11050*/  @!P0 SYNCS.PHASECHK.TRANS64 P0, [R6+URZ], R5 ;  /* 0x00000005060085a7 */ /* 0x000e64000800007f */
[----:B-1----:R-:W-:Y:S05]  /*11060*/  @!P0 BRA `(.L_x_326) ;  /* 0xfffffffc00f08947 */ /* 0x002fea000383ffff */
[----:B------:R-:W-:Y:S05]  /*11070*/  BRA `(.L_x_357) ;  /* 0xfffffff000e47947 */ /* 0x000fea000383ffff */
.L_x_327:
[----:B0-----:R0:W1:Y:S02]  /*11080*/  SYNCS.PHASECHK.TRANS64.TRYWAIT P0, [R9+URZ], R4 ;  /* 0x00000004090075a7 */ /* 0x001064000800017f */
[----:B-1----:R-:W-:Y:S05]  /*11090*/  @!P0 NANOSLEEP.SYNCS 0x989680 ;  /* 0x009896800000895d */ /* 0x002fea0003900000 */
[----:B------:R-:W1:Y:S02]  /*110a0*/  @!P0 SYNCS.PHASECHK.TRANS64 P0, [R9+URZ], R4 ;  /* 0x00000004090085a7 */ /* 0x000e64000800007f */
[----:B-1----:R-:W-:Y:S05]  /*110b0*/  @!P0 BRA `(.L_x_327) ;  /* 0xfffffffc00f08947 */ /* 0x002fea000383ffff */
[----:B------:R-:W-:Y:S05]  /*110c0*/  BRA `(.L_x_358) ;  /* 0xfffffff000f47947 */ /* 0x000fea000383ffff */
.L_x_328:
[----:B0-----:R0:W1:Y:S02]  /*110d0*/  SYNCS.PHASECHK.TRANS64.TRYWAIT P0, [R6+URZ], R5 ;  /* 0x00000005060075a7 */ /* 0x001064000800017f */
[----:B-1----:R-:W-:Y:S05]  /*110e0*/  @!P0 NANOSLEEP.SYNCS 0x989680 ;  /* 0x009896800000895d */ /* 0x002fea0003900000 */
[----:B------:R-:W1:Y:S02]  /*110f0*/  @!P0 SYNCS.PHASECHK.TRANS64 P0, [R6+URZ], R5 ;  /* 0x00000005060085a7 */ /* 0x000e64000800007f */
[----:B-1----:R-:W-:Y:S05]  /*11100*/  @!P0 BRA `(.L_x_328) ;  /* 0xfffffffc00f08947 */ /* 0x002fea000383ffff */
[----:B------:R-:W-:Y:S05]  /*11110*/  BRA `(.L_x_359) ;  /* 0xfffffff400047947 */ /* 0x000fea000383ffff */
.L_x_329:
[----:B0-----:R0:W1:Y:S02]  /*11120*/  SYNCS.PHASECHK.TRANS64.TRYWAIT P0, [R9+URZ], R4 ;  /* 0x00000004090075a7 */ /* 0x001064000800017f */
[----:B-1----:R-:W-:Y:S05]  /*11130*/  @!P0 NANOSLEEP.SYNCS 0x989680 ;  /* 0x009896800000895d */ /* 0x002fea0003900000 */
[----:B------:R-:W1:Y:S02]  /*11140*/  @!P0 SYNCS.PHASECHK.TRANS64 P0, [R9+URZ], R4 ;  /* 0x00000004090085a7 */ /* 0x000e64000800007f */
[----:B-1----:R-:W-:Y:S05]  /*11150*/  @!P0 BRA `(.L_x_329) ;  /* 0xfffffffc00f08947 */ /* 0x002fea000383ffff */
[----:B------:R-:W-:Y:S05]  /*11160*/  BRA `(.L_x_360) ;  /* 0xfffffff400147947 */ /* 0x000fea000383ffff */
.L_x_330:
[----:B0-----:R0:W1:Y:S02]  /*11170*/  SYNCS.PHASECHK.TRANS64.TRYWAIT P0, [R6+URZ], R5 ;  /* 0x00000005060075a7 */ /* 0x001064000800017f */
[----:B-1----:R-:W-:Y:S05]  /*11180*/  @!P0 NANOSLEEP.SYNCS 0x989680 ;  /* 0x009896800000895d */ /* 0x002fea0003900000 */
[----:B------:R-:W1:Y:S02]  /*11190*/  @!P0 SYNCS.PHASECHK.TRANS64 P0, [R6+URZ], R5 ;  /* 0x00000005060085a7 */ /* 0x000e64000800007f */
[----:B-1----:R-:W-:Y:S05]  /*111a0*/  @!P0 BRA `(.L_x_330) ;  /* 0xfffffffc00f08947 */ /* 0x002fea000383ffff */
[----:B------:R-:W-:Y:S05]  /*111b0*/  BRA `(.L_x_361) ;  /* 0xfffffff400247947 */ /* 0x000fea000383ffff */
.L_x_331:
[----:B0-----:R0:W1:Y:S02]  /*111c0*/  SYNCS.PHASECHK.TRANS64.TRYWAIT P0, [R9+URZ], R4 ;  /* 0x00000004090075a7 */ /* 0x001064000800017f */
[----:B-1----:R-:W-:Y:S05]  /*111d0*/  @!P0 NANOSLEEP.SYNCS 0x989680 ;  /* 0x009896800000895d */ /* 0x002fea0003900000 */
[----:B------:R-:W1:Y:S02]  /*111e0*/  @!P0 SYNCS.PHASECHK.TRANS64 P0, [R9+URZ], R4 ;  /* 0x00000004090085a7 */ /* 0x000e64000800007f */
[----:B-1----:R-:W-:Y:S05]  /*111f0*/  @!P0 BRA `(.L_x_331) ;  /* 0xfffffffc00f08947 */ /* 0x002fea000383ffff */
[----:B------:R-:W-:Y:S05]  /*11200*/  BRA `(.L_x_362) ;  /* 0xfffffff400347947 */ /* 0x000fea000383ffff */
.L_x_332:
[----:B0-----:R0:W1:Y:S02]  /*11210*/  SYNCS.PHASECHK.TRANS64.TRYWAIT P0, [R6+URZ], R5 ;  /* 0x00000005060075a7 */ /* 0x001064000800017f */
[----:B-1----:R-:W-:Y:S05]  /*11220*/  @!P0 NANOSLEEP.SYNCS 0x989680 ;  /* 0x009896800000895d */ /* 0x002fea0003900000 */
[----:B------:R-:W1:Y:S02]  /*11230*/  @!P0 SYNCS.PHASECHK.TRANS64 P0, [R6+URZ], R5 ;  /* 0x00000005060085a7 */ /* 0x000e64000800007f */
[----:B-1----:R-:W-:Y:S05]  /*11240*/  @!P0 BRA `(.L_x_332) ;  /* 0xfffffffc00f08947 */ /* 0x002fea000383ffff */
[----:B------:R-:W-:Y:S05]  /*11250*/  BRA `(.L_x_363) ;  /* 0xfffffff400447947 */ /* 0x000fea000383ffff */
.L_x_333:
[----:B0-----:R0:W1:Y:S02]  /*11260*/  SYNCS.PHASECHK.TRANS64.TRYWAIT P0, [R9+URZ], R4 ;  /* 0x00000004090075a7 */ /* 0x001064000800017f */
[----:B-1----:R-:W-:Y:S05]  /*11270*/  @!P0 NANOSLEEP.SYNCS 0x989680 ;  /* 0x009896800000895d */ /* 0x002fea0003900000 */
[----:B------:R-:W1:Y:S02]  /*11280*/  @!P0 SYNCS.PHASECHK.TRANS64 P0, [R9+URZ], R4 ;  /* 0x00000004090085a7 */ /* 0x000e64000800007f */
[----:B-1----:R-:W-:Y:S05]  /*11290*/  @!P0 BRA `(.L_x_333) ;  /* 0xfffffffc00f08947 */ /* 0x002fea000383ffff */
[----:B------:R-:W-:Y:S05]  /*112a0*/  BRA `(.L_x_364) ;  /* 0xfffffff400547947 */ /* 0x000fea000383ffff */
.L_x_334:
[----:B0-----:R0:W1:Y:S02]  /*112b0*/  SYNCS.PHASECHK.TRANS64.TRYWAIT P0, [R6+URZ], R5 ;  /* 0x00000005060075a7 */ /* 0x001064000800017f */
[----:B-1----:R-:W-:Y:S05]  /*112c0*/  @!P0 NANOSLEEP.SYNCS 0x989680 ;  /* 0x009896800000895d */ /* 0x002fea0003900000 */
[----:B------:R-:W1:Y:S02]  /*112d0*/  @!P0 SYNCS.PHASECHK.TRANS64 P0, [R6+URZ], R5 ;  /* 0x00000005060085a7 */ /* 0x000e64000800007f */
[----:B-1----:R-:W-:Y:S05]  /*112e0*/  @!P0 BRA `(.L_x_334) ;  /* 0xfffffffc00f08947 */ /* 0x002fea000383ffff */
[----:B------:R-:W-:Y:S05]  /*112f0*/  BRA `(.L_x_365) ;  /* 0xfffffff400647947 */ /* 0x000fea000383ffff */
.L_x_335:
[----:B0-----:R0:W1:Y:S02]  /*11300*/  SYNCS.PHASECHK.TRANS64.TRYWAIT P0, [R9+URZ], R4 ;  /* 0x00000004090075a7 */ /* 0x001064000800017f */
[----:B-1----:R-:W-:Y:S05]  /*11310*/  @!P0 NANOSLEEP.SYNCS 0x989680 ;  /* 0x009896800000895d */ /* 0x002fea0003900000 */
[----:B------:R-:W1:Y:S02]  /*11320*/  @!P0 SYNCS.PHASECHK.TRANS64 P0, [R9+URZ], R4 ;  /* 0x00000004090085a7 */ /* 0x000e64000800007f */
[----:B-1----:R-:W-:Y:S05]  /*11330*/  @!P0 BRA `(.L_x_335) ;  /* 0xfffffffc00f08947 */ /* 0x002fea000383ffff */
[----:B------:R-:W-:Y:S05]  /*11340*/  BRA `(.L_x_366) ;  /* 0xfffffff400747947 */ /* 0x000fea000383ffff */
.L_x_336:
[----:B-1----:R1:W2:Y:S02]  /*11350*/  SYNCS.PHASECHK.TRANS64.TRYWAIT P0, [R6+URZ], R5 ;  /* 0x00000005060075a7 */ /* 0x0022a4000800017f */
[----:B--2---:R-:W-:Y:S05]  /*11360*/  @!P0 NANOSLEEP.SYNCS 0x989680 ;  /* 0x009896800000895d */ /* 0x004fea0003900000 */
[----:B------:R-:W2:Y:S02]  /*11370*/  @!P0 SYNCS.PHASECHK.TRANS64 P0, [R6+URZ], R5 ;  /* 0x00000005060085a7 */ /* 0x000ea4000800007f */
[----:B--2---:R-:W-:Y:S05]  /*11380*/  @!P0 BRA `(.L_x_336) ;  /* 0xfffffffc00f08947 */ /* 0x004fea000383ffff */
[----:B------:R-:W-:Y:S05]  /*11390*/  BRA `(.L_x_367) ;  /* 0xfffffff4007c7947 */ /* 0x000fea000383ffff */
.L_x_368:
[----:B------:R-:W-:-:S00]  /*113a0*/  BRA `(.L_x_368) ;  /* 0xfffffffc00fc7947 */ /* 0x000fc0000383ffff */
[----:B------:R-:W-:-:S00]  /*113b0*/  NOP ;  /* 0x0000000000007918 */ /* 0x000fc00000000000 */
        /* <DEDUP_REMOVED lines=12> */
.L_x_369:


//--------------------- .nv.shared._ZN7cutlass13device_kernelINS_4gemm6kernel13GemmUniversalIN4cute5tupleIJiiiiEEENS1_10collective13CollectiveMmaINS1_37MainloopSm90TmaGmmaWarpSpecializedFP8ILi22ENS5_IJNS4_1CILi1EEESB_SB_EEENS1_32KernelTmaWarpSpecializedPingpongEEENS5_IJNSA_ILi64EEENSA_ILi256EEENSA_ILi32EEEEEENS_12float_e4m3_tENS5_IJlSB_lEEESJ_SK_NS4_8TiledMMAINS4_8MMA_AtomIJNS4_4SM904GMMA31MMA_64x256x32_F32E4M3E4M3_SS_TNILNSO_7ScaleInE1ELSQ_1EEEEEENS4_6LayoutISC_NS5_IJNSA_ILi0EEESU_SU_EEEEENS5_IJNS4_10UnderscoreESX_SX_EEEEENS4_13SM90_TMA_LOADENS4_14ComposedLayoutINS4_7SwizzleILi1ELi4ELi3EEENS4_18smem_ptr_flag_bitsILi8EEENST_INS5_IJNSA_ILi8EEESH_EEENS5_IJSH_SB_EEEEEEEvNS4_8identityES10_S1A_vS1B_EENS_8epilogue10collective6detail29Sm90TmaWarpSpecializedAdapterINS1E_15DefaultEpilogueISJ_SK_SK_NS1D_6thread17LinearCombinationISJ_Li1EffLNS1I_9ScaleType4KindE0ELNS_15FloatRoundStyleE2ESJ_EENS1_15EpilogueDefaultEEEEEvvEEEEvNT_6ParamsE --------------------------
	.section	.nv.shared._ZN7cutlass13device_kernelINS_4gemm6kernel13GemmUniversalIN4cute5tupleIJiiiiEEENS1_10collective13CollectiveMmaINS1_37MainloopSm90TmaGmmaWarpSpecializedFP8ILi22ENS5_IJNS4_1CILi1EEESB_SB_EEENS1_32KernelTmaWarpSpecializedPingpongEEENS5_IJNSA_ILi64EEENSA_ILi256EEENSA_ILi32EEEEEENS_12float_e4m3_tENS5_IJlSB_lEEESJ_SK_NS4_8TiledMMAINS4_8MMA_AtomIJNS4_4SM904GMMA31MMA_64x256x32_F32E4M3E4M3_SS_TNILNSO_7ScaleInE1ELSQ_1EEEEEENS4_6LayoutISC_NS5_IJNSA_ILi0EEESU_SU_EEEEENS5_IJNS4_10UnderscoreESX_SX_EEEEENS4_13SM90_TMA_LOADENS4_14ComposedLayoutINS4_7SwizzleILi1ELi4ELi3EEENS4_18smem_ptr_flag_bitsILi8EEENST_INS5_IJNSA_ILi8EEESH_EEENS5_IJSH_SB_EEEEEEEvNS4_8identityES10_S1A_vS1B_EENS_8epilogue10collective6detail29Sm90TmaWarpSpecializedAdapterINS1E_15DefaultEpilogueISJ_SK_SK_NS1D_6thread17LinearCombinationISJ_Li1EffLNS1I_9ScaleType4KindE0ELNS_15FloatRoundStyleE2ESJ_EENS1_15EpilogueDefaultEEEEEvvEEEEvNT_6ParamsE,"aw",@nobits
	.sectionflags	@""
	.align	16
	.zero		1024


//--------------------- .nv.shared.reserved.0     --------------------------
	.section	.nv.shared.reserved.0,"aw",@nobits
	.weak		__nv_reservedSMEM_offset_0_alias
	.size		__nv_reservedSMEM_offset_0_alias, 0, 0
	.other		__nv_reservedSMEM_offset_0_alias,@"STO_CUDA_RESERVED_SHARED STV_DEFAULT"
__nv_reservedSMEM_offset_0_alias:
	.zero		0


//--------------------- .nv.global                --------------------------
	.section	.nv.global,"aw",@nobits
.nv.global:
	.type		_ZN39_INTERNAL_0190136e_4_k_cu_1c8baf7b_25414cute1_E,@object
	.size		_ZN39_INTERNAL_0190136e_4_k_cu_1c8baf7b_25414cute1_E,(_ZN39_INTERNAL_0190136e_4_k_cu_1c8baf7b_25414cuda3std3__45__cpo6cbeginE - _ZN39_INTERNAL_0190136e_4_k_cu_1c8baf7b_25414cute1_E)
_ZN39_INTERNAL_0190136e_4_k_cu_1c8baf7b_25414cute1_E:
	.zero		1
	.type		_ZN39_INTERNAL_0190136e_4_k_cu_1c8baf7b_25414cuda3std3__45__cpo6cbeginE,@object
	.size		_ZN39_INTERNAL_0190136e_4_k_cu_1c8baf7b_25414cuda3std3__45__cpo6cbeginE,(_ZN39_INTERNAL_0190136e_4_k_cu_1c8baf7b_25414cuda3std3__48in_placeE - _ZN39_INTERNAL_0190136e_4_k_cu_1c8baf7b_25414cuda3std3__45__cpo6cbeginE)
_ZN39_INTERNAL_0190136e_4_k_cu_1c8baf7b_25414cuda3std3__45__cpo6cbeginE:
	.zero		1
	.type		_ZN39_INTERNAL_0190136e_4_k_cu_1c8baf7b_25414cuda3std3__48in_placeE,@object
	.size		_ZN39_INTERNAL_0190136e_4_k_cu_1c8baf7b_25414cuda3std3__48in_placeE,(_ZN39_INTERNAL_0190136e_4_k_cu_1c8baf7b_25414cuda3std6ranges3__45__cpo9iter_moveE - _ZN39_INTERNAL_0190136e_4_k_cu_1c8baf7b_25414cuda3std3__48in_placeE)
_ZN39_INTERNAL_0190136e_4_k_cu_1c8baf7b_25414cuda3std3__48in_placeE:
	.zero		1
	.type		_ZN39_INTERNAL_0190136e_4_k_cu_1c8baf7b_25414cuda3std6ranges3__45__cpo9iter_moveE,@object
	.size		_ZN39_INTERNAL_0190136e_4_k_cu_1c8baf7b_25414cuda3std6ranges3__45__cpo9iter_moveE,(_ZN39_INTERNAL_0190136e_4_k_cu_1c8baf7b_25414cuda3std3__45__cpo5beginE - _ZN39_INTERNAL_0190136e_4_k_cu_1c8baf7b_25414cuda3std6ranges3__45__cpo9iter_moveE)
_ZN39_INTERNAL_0190136e_4_k_cu_1c8baf7b_25414cuda3std6ranges3__45__cpo9iter_moveE:
	.zero		1
	.type		_ZN39_INTERNAL_0190136e_4_k_cu_1c8baf7b_25414cuda3std3__45__cpo5beginE,@object
	.size		_ZN39_INTERNAL_0190136e_4_k_cu_1c8baf7b_25414cuda3std3__45__cpo5beginE,(_ZN39_INTERNAL_0190136e_4_k_cu_1c8baf7b_25414cuda3std3__441_GLOBAL__N__0190136e_4_k_cu_1c8baf7b_25416ignoreE - _ZN39_INTERNAL_0190136e_4_k_cu_1c8baf7b_25414cuda3std3__45__cpo5beginE)
_ZN39_INTERNAL_0190136e_4_k_cu_1c8baf7b_25414cuda3std3__45__cpo5beginE:
	.zero		1
	.type		_ZN39_INTERNAL_0190136e_4_k_cu_1c8baf7b_25414cuda3std3__441_GLOBAL__N__0190136e_4_k_cu_1c8baf7b_25416ignoreE,@object
	.size		_ZN39_INTERNAL_0190136e_4_k_cu_1c8baf7b_25414cuda3std3__441_GLOBAL__N__0190136e_4_k_cu_1c8baf7b_25416ignoreE,(_ZN39_INTERNAL_0190136e_4_k_cu_1c8baf7b_25414cute7productE - _ZN39_INTERNAL_0190136e_4_k_cu_1c8baf7b_25414cuda3std3__441_GLOBAL__N__0190136e_4_k_cu_1c8baf7b_25416ignoreE)
_ZN39_INTERNAL_0190136e_4_k_cu_1c8baf7b_25414cuda3std3__441_GLOBAL__N__0190136e_4_k_cu_1c8baf7b_25416ignoreE:
	.zero		1
	.type		_ZN39_INTERNAL_0190136e_4_k_cu_1c8baf7b_25414cute7productE,@object
	.size		_ZN39_INTERNAL_0190136e_4_k_cu_1c8baf7b_25414cute7productE,(_ZN39_INTERNAL_0190136e_4_k_cu_1c8baf7b_25414cuda3std3__45__cpo3endE - _ZN39_INTERNAL_0190136e_4_k_cu_1c8baf7b_25414cute7productE)
_ZN39_INTERNAL_0190136e_4_k_cu_1c8baf7b_25414cute7productE:
	.zero		1
	.type		_ZN39_INTERNAL_0190136e_4_k_cu_1c8baf7b_25414cuda3std3__45__cpo3endE,@object
	.size		_ZN39_INTERNAL_0190136e_4_k_cu_1c8baf7b_25414cuda3std3__45__cpo3endE,(_ZN39_INTERNAL_0190136e_4_k_cu_1c8baf7b_25414cuda3std3__419piecewise_constructE - _ZN39_INTERNAL_0190136e_4_k_cu_1c8baf7b_25414cuda3std3__45__cpo3endE)
_ZN39_INTERNAL_0190136e_4_k_cu_1c8baf7b_25414cuda3std3__45__cpo3endE:
	.zero		1
	.type		_ZN39_INTERNAL_0190136e_4_k_cu_1c8baf7b_25414cuda3std3__419piecewise_constructE,@object
	.size		_ZN39_INTERNAL_0190136e_4_k_cu_1c8baf7b_25414cuda3std3__419piecewise_constructE,(_ZN39_INTERNAL_0190136e_4_k_cu_1c8baf7b_25414cuda3std3__45__cpo4cendE - _ZN39_INTERNAL_0190136e_4_k_cu_1c8baf7b_25414cuda3std3__419piecewise_constructE)
_ZN39_INTERNAL_0190136e_4_k_cu_1c8baf7b_25414cuda3std3__419piecewise_constructE:
	.zero		1
	.type		_ZN39_INTERNAL_0190136e_4_k_cu_1c8baf7b_25414cuda3std3__45__cpo4cendE,@object
	.size		_ZN39_INTERNAL_0190136e_4_k_cu_1c8baf7b_25414cuda3std3__45__cpo4cendE,(_ZN39_INTERNAL_0190136e_4_k_cu_1c8baf7b_25414cuda3std6ranges3__45__cpo4swapE - _ZN39_INTERNAL_0190136e_4_k_cu_1c8baf7b_25414cuda3std3__45__cpo4cendE)
_ZN39_INTERNAL_0190136e_4_k_cu_1c8baf7b_25414cuda3std3__45__cpo4cendE:
	.zero		1
	.type		_ZN39_INTERNAL_0190136e_4_k_cu_1c8baf7b_25414cuda3std6ranges3__45__cpo4swapE,@object
	.size		_ZN39_INTERNAL_0190136e_4_k_cu_1c8baf7b_25414cuda3std6ranges3__45__cpo4swapE,(.L_7 - _ZN39_INTERNAL_0190136e_4_k_cu_1c8baf7b_25414cuda3std6ranges3__45__cpo4swapE)
_ZN39_INTERNAL_0190136e_4_k_cu_1c8baf7b_25414cuda3std6ranges3__45__cpo4swapE:
	.zero		1
.L_7:


//--------------------- .nv.constant0._ZN7cutlass13device_kernelINS_4gemm6kernel13GemmUniversalIN4cute5tupleIJiiiiEEENS1_10collective13CollectiveMmaINS1_37MainloopSm90TmaGmmaWarpSpecializedFP8ILi22ENS5_IJNS4_1CILi1EEESB_SB_EEENS1_32KernelTmaWarpSpecializedPingpongEEENS5_IJNSA_ILi64EEENSA_ILi256EEENSA_ILi32EEEEEENS_12float_e4m3_tENS5_IJlSB_lEEESJ_SK_NS4_8TiledMMAINS4_8MMA_AtomIJNS4_4SM904GMMA31MMA_64x256x32_F32E4M3E4M3_SS_TNILNSO_7ScaleInE1ELSQ_1EEEEEENS4_6LayoutISC_NS5_IJNSA_ILi0EEESU_SU_EEEEENS5_IJNS4_10UnderscoreESX_SX_EEEEENS4_13SM90_TMA_LOADENS4_14ComposedLayoutINS4_7SwizzleILi1ELi4ELi3EEENS4_18smem_ptr_flag_bitsILi8EEENST_INS5_IJNSA_ILi8EEESH_EEENS5_IJSH_SB_EEEEEEEvNS4_8identityES10_S1A_vS1B_EENS_8epilogue10collective6detail29Sm90TmaWarpSpecializedAdapterINS1E_15DefaultEpilogueISJ_SK_SK_NS1D_6thread17LinearCombinationISJ_Li1EffLNS1I_9ScaleType4KindE0ELNS_15FloatRoundStyleE2ESJ_EENS1_15EpilogueDefaultEEEEEvvEEEEvNT_6ParamsE --------------------------
	.section	.nv.constant0._ZN7cutlass13device_kernelINS_4gemm6kernel13GemmUniversalIN4cute5tupleIJiiiiEEENS1_10collective13CollectiveMmaINS1_37MainloopSm90TmaGmmaWarpSpecializedFP8ILi22ENS5_IJNS4_1CILi1EEESB_SB_EEENS1_32KernelTmaWarpSpecializedPingpongEEENS5_IJNSA_ILi64EEENSA_ILi256EEENSA_ILi32EEEEEENS_12float_e4m3_tENS5_IJlSB_lEEESJ_SK_NS4_8TiledMMAINS4_8MMA_AtomIJNS4_4SM904GMMA31MMA_64x256x32_F32E4M3E4M3_SS_TNILNSO_7ScaleInE1ELSQ_1EEEEEENS4_6LayoutISC_NS5_IJNSA_ILi0EEESU_SU_EEEEENS5_IJNS4_10UnderscoreESX_SX_EEEEENS4_13SM90_TMA_LOADENS4_14ComposedLayoutINS4_7SwizzleILi1ELi4ELi3EEENS4_18smem_ptr_flag_bitsILi8EEENST_INS5_IJNSA_ILi8EEESH_EEENS5_IJSH_SB_EEEEEEEvNS4_8identityES10_S1A_vS1B_EENS_8epilogue10collective6detail29Sm90TmaWarpSpecializedAdapterINS1E_15DefaultEpilogueISJ_SK_SK_NS1D_6thread17LinearCombinationISJ_Li1EffLNS1I_9ScaleType4KindE0ELNS_15FloatRoundStyleE2ESJ_EENS1_15EpilogueDefaultEEEEEvvEEEEvNT_6ParamsE,"a",@progbits
	.sectionflags	@""
	.align	4
.nv.constant0._ZN7cutlass13device_kernelINS_4gemm6kernel13GemmUniversalIN4cute5tupleIJiiiiEEENS1_10collective13CollectiveMmaINS1_37MainloopSm90TmaGmmaWarpSpecializedFP8ILi22ENS5_IJNS4_1CILi1EEESB_SB_EEENS1_32KernelTmaWarpSpecializedPingpongEEENS5_IJNSA_ILi64EEENSA_ILi256EEENSA_ILi32EEEEEENS_12float_e4m3_tENS5_IJlSB_lEEESJ_SK_NS4_8TiledMMAINS4_8MMA_AtomIJNS4_4SM904GMMA31MMA_64x256x32_F32E4M3E4M3_SS_TNILNSO_7ScaleInE1ELSQ_1EEEEEENS4_6LayoutISC_NS5_IJNSA_ILi0EEESU_SU_EEEEENS5_IJNS4_10UnderscoreESX_SX_EEEEENS4_13SM90_TMA_LOADENS4_14ComposedLayoutINS4_7SwizzleILi1ELi4ELi3EEENS4_18smem_ptr_flag_bitsILi8EEENST_INS5_IJNSA_ILi8EEESH_EEENS5_IJSH_SB_EEEEEEEvNS4_8identityES10_S1A_vS1B_EENS_8epilogue10collective6detail29Sm90TmaWarpSpecializedAdapterINS1E_15DefaultEpilogueISJ_SK_SK_NS1D_6thread17LinearCombinationISJ_Li1EffLNS1I_9ScaleType4KindE0ELNS_15FloatRoundStyleE2ESJ_EENS1_15EpilogueDefaultEEEEEvvEEEEvNT_6ParamsE:
	.zero		1664


//--------------------- SYMBOLS --------------------------

	.type		.nv.reservedSmem.offset0,@object
	.size		.nv.reservedSmem.offset0,0x4
